	.target	sm_100a

	.elftype	@"ET_EXEC"


//--------------------- .note.nv.tkinfo           --------------------------
	.section	.note.nv.tkinfo,"",@"SHT_NOTE"
	.sectionflags	@"SHF_NOTE_NV_TKINFO"
	.tkinfo
        /*0018*/ 	.word	0x00000002
        /*0030*/ 	.string	""
        /*0030*/ 	.string	"ptxas"
        /*0030*/ 	.string	"Cuda compilation tools, release 13.0, V13.0.88"
        /*0030*/ 	.string	"Build cuda_13.0.r13.0/compiler.36424714_0"
        /*0030*/ 	.string	"-arch sm_100a -m 64 "



//--------------------- .note.nv.cuinfo           --------------------------
	.section	.note.nv.cuinfo,"",@"SHT_NOTE"
	.sectionflags	@"SHF_NOTE_NV_CUINFO"
        /*0018*/ 	.short	0x0002
        /*001a*/ 	.short	0x0064
        /*001c*/ 	.short	0x0082
	.zero		2


//--------------------- .nv.info                  --------------------------
	.section	.nv.info,"",@"SHT_CUDA_INFO"
	.align	4


	//----- nvinfo : EIATTR_REGCOUNT
	.align		4
        /*0000*/ 	.byte	0x04, 0x2f
        /*0002*/ 	.short	(.L_19 - .L_18)
	.align		4
.L_18:
        /*0004*/ 	.word	index@(_ZN7cutlass13device_kernelINS_4gemm6kernel13GemmUniversalIN4cute5tupleIJiiiiEEENS1_10collective13CollectiveMmaINS1_35MainloopSm100TmaUmmaWarpSpecializedILi10ELi2ELi4ENS5_IJNS4_1CILi4EEESB_NSA_ILi1EEEEEEEENS5_IJNSA_ILi256EEENSA_ILi64EEENSA_ILi128EEEEEEaNS5_IJlSC_lEEEaSJ_NS4_8TiledMMAINS4_8MMA_AtomIJNS4_21SM100_MMA_S8_2x1SM_SSIaaiLi256ELi64ELNS4_4UMMA5MajorE0ELSO_0ELNSN_8SaturateE0EEEEEENS4_6LayoutINS5_IJSC_SC_SC_EEENS5_IJNSA_ILi0EEESU_SU_EEEEENS5_IJNS4_10UnderscoreESX_SX_EEEEENS4_28SM100_TMA_2SM_LOAD_MULTICASTENS4_14ComposedLayoutINS4_7SwizzleILi3ELi4ELi3EEENS4_18smem_ptr_flag_bitsILi8EEENSS_INS5_IJNSA_ILi8EEESH_EEENS5_IJSH_SC_EEEEEEEvNS4_8identityES10_S1A_vS1B_EENS_8epilogue10collective18CollectiveEpilogueINS1D_23Sm100TmaWarpSpecializedILi1ELi1ELi64ELb0ELb0EEEJNS5_IJSH_SG_SH_EEENS5_IJNSS_ISH_SC_EENSS_ISG_SC_EEEEEaSJ_aSJ_NS1D_6fusion15FusionCallbacksIS1H_NS1M_17LinearCombinationIaiaiLNS_15FloatRoundStyleE2EEES1I_S1L_JEEENS4_5SM1004TMEM4LOAD26SM100_TMEM_LOAD_32dp32b64xENS4_13SM90_TMA_LOADENS11_INS12_ILi2ELi4ELi3EEES15_NSS_INS5_IJS16_SG_EEENS5_IJSG_SC_EEEEEEENS4_39AutoVectorizingCopyWithAssumedAlignmentILi128EEENS4_14SM90_TMA_STOREES21_S23_S23_EEEvvEEEEvNT_6ParamsE)
        /*0008*/ 	.word	0x0000009d


	//----- nvinfo : EIATTR_FRAME_SIZE
	.align		4
.L_19:
        /*000c*/ 	.byte	0x04, 0x11
        /*000e*/ 	.short	(.L_21 - .L_20)
	.align		4
.L_20:
        /*0010*/ 	.word	index@($__internal_2_$__cuda_sm10x_tcgen05_guardrail_trap_unallocated_columns_being_dealloced)
        /*0014*/ 	.word	0x00000000


	//----- nvinfo : EIATTR_FRAME_SIZE
	.align		4
.L_21:
        /*0018*/ 	.byte	0x04, 0x11
        /*001a*/ 	.short	(.L_23 - .L_22)
	.align		4
.L_22:
        /*001c*/ 	.word	index@($__internal_1_$__cuda_sm10x_tcgen05_guardrail_trap_phase_invalid_during_alloc)
        /*0020*/ 	.word	0x00000000


	//----- nvinfo : EIATTR_FRAME_SIZE
	.align		4
.L_23:
        /*0024*/ 	.byte	0x04, 0x11
        /*0026*/ 	.short	(.L_25 - .L_24)
	.align		4
.L_24:
        /*0028*/ 	.word	index@($__internal_0_$__cuda_sm10x_tcgen05_guardrail_trap_col_being_dealloced_not_returned_by_alloc)
        /*002c*/ 	.word	0x00000000


	//----- nvinfo : EIATTR_FRAME_SIZE
	.align		4
.L_25:
        /*0030*/ 	.byte	0x04, 0x11
        /*0032*/ 	.short	(.L_27 - .L_26)
	.align		4
.L_26:
        /*0034*/ 	.word	index@(_ZN7cutlass13device_kernelINS_4gemm6kernel13GemmUniversalIN4cute5tupleIJiiiiEEENS1_10collective13CollectiveMmaINS1_35MainloopSm100TmaUmmaWarpSpecializedILi10ELi2ELi4ENS5_IJNS4_1CILi4EEESB_NSA_ILi1EEEEEEEENS5_IJNSA_ILi256EEENSA_ILi64EEENSA_ILi128EEEEEEaNS5_IJlSC_lEEEaSJ_NS4_8TiledMMAINS4_8MMA_AtomIJNS4_21SM100_MMA_S8_2x1SM_SSIaaiLi256ELi64ELNS4_4UMMA5MajorE0ELSO_0ELNSN_8SaturateE0EEEEEENS4_6LayoutINS5_IJSC_SC_SC_EEENS5_IJNSA_ILi0EEESU_SU_EEEEENS5_IJNS4_10UnderscoreESX_SX_EEEEENS4_28SM100_TMA_2SM_LOAD_MULTICASTENS4_14ComposedLayoutINS4_7SwizzleILi3ELi4ELi3EEENS4_18smem_ptr_flag_bitsILi8EEENSS_INS5_IJNSA_ILi8EEESH_EEENS5_IJSH_SC_EEEEEEEvNS4_8identityES10_S1A_vS1B_EENS_8epilogue10collective18CollectiveEpilogueINS1D_23Sm100TmaWarpSpecializedILi1ELi1ELi64ELb0ELb0EEEJNS5_IJSH_SG_SH_EEENS5_IJNSS_ISH_SC_EENSS_ISG_SC_EEEEEaSJ_aSJ_NS1D_6fusion15FusionCallbacksIS1H_NS1M_17LinearCombinationIaiaiLNS_15FloatRoundStyleE2EEES1I_S1L_JEEENS4_5SM1004TMEM4LOAD26SM100_TMEM_LOAD_32dp32b64xENS4_13SM90_TMA_LOADENS11_INS12_ILi2ELi4ELi3EEES15_NSS_INS5_IJS16_SG_EEENS5_IJSG_SC_EEEEEEENS4_39AutoVectorizingCopyWithAssumedAlignmentILi128EEENS4_14SM90_TMA_STOREES21_S23_S23_EEEvvEEEEvNT_6ParamsE)
        /*0038*/ 	.word	0x00000000


	//----- nvinfo : EIATTR_MIN_STACK_SIZE
	.align		4
.L_27:
        /*003c*/ 	.byte	0x04, 0x12
        /*003e*/ 	.short	(.L_29 - .L_28)
	.align		4
.L_28:
        /*0040*/ 	.word	index@(_ZN7cutlass13device_kernelINS_4gemm6kernel13GemmUniversalIN4cute5tupleIJiiiiEEENS1_10collective13CollectiveMmaINS1_35MainloopSm100TmaUmmaWarpSpecializedILi10ELi2ELi4ENS5_IJNS4_1CILi4EEESB_NSA_ILi1EEEEEEEENS5_IJNSA_ILi256EEENSA_ILi64EEENSA_ILi128EEEEEEaNS5_IJlSC_lEEEaSJ_NS4_8TiledMMAINS4_8MMA_AtomIJNS4_21SM100_MMA_S8_2x1SM_SSIaaiLi256ELi64ELNS4_4UMMA5MajorE0ELSO_0ELNSN_8SaturateE0EEEEEENS4_6LayoutINS5_IJSC_SC_SC_EEENS5_IJNSA_ILi0EEESU_SU_EEEEENS5_IJNS4_10UnderscoreESX_SX_EEEEENS4_28SM100_TMA_2SM_LOAD_MULTICASTENS4_14ComposedLayoutINS4_7SwizzleILi3ELi4ELi3EEENS4_18smem_ptr_flag_bitsILi8EEENSS_INS5_IJNSA_ILi8EEESH_EEENS5_IJSH_SC_EEEEEEEvNS4_8identityES10_S1A_vS1B_EENS_8epilogue10collective18CollectiveEpilogueINS1D_23Sm100TmaWarpSpecializedILi1ELi1ELi64ELb0ELb0EEEJNS5_IJSH_SG_SH_EEENS5_IJNSS_ISH_SC_EENSS_ISG_SC_EEEEEaSJ_aSJ_NS1D_6fusion15FusionCallbacksIS1H_NS1M_17LinearCombinationIaiaiLNS_15FloatRoundStyleE2EEES1I_S1L_JEEENS4_5SM1004TMEM4LOAD26SM100_TMEM_LOAD_32dp32b64xENS4_13SM90_TMA_LOADENS11_INS12_ILi2ELi4ELi3EEES15_NSS_INS5_IJS16_SG_EEENS5_IJSG_SC_EEEEEEENS4_39AutoVectorizingCopyWithAssumedAlignmentILi128EEENS4_14SM90_TMA_STOREES21_S23_S23_EEEvvEEEEvNT_6ParamsE)
        /*0044*/ 	.word	0x00000000
.L_29:


//--------------------- .nv.compat                --------------------------
	.section	.nv.compat,"",@"SHT_CUDA_COMPAT_INFO"
	.align	4
        /*0000*/ 	.byte	0x02, 0x09, 0x01, 0x00, 0x02, 0x02, 0x03, 0x00, 0x02, 0x05, 0x06, 0x00, 0x03, 0x07, 0x01, 0x01
        /*0010*/ 	.byte	0x02, 0x03, 0x01, 0x00, 0x02, 0x06, 0x01, 0x00, 0x04, 0x0b, 0x08, 0x00, 0x01, 0x00, 0x00, 0x00
        /*0020*/ 	.byte	0x00, 0x00, 0x00, 0x00


//--------------------- .nv.info._ZN7cutlass13device_kernelINS_4gemm6kernel13GemmUniversalIN4cute5tupleIJiiiiEEENS1_10collective13CollectiveMmaINS1_35MainloopSm100TmaUmmaWarpSpecializedILi10ELi2ELi4ENS5_IJNS4_1CILi4EEESB_NSA_ILi1EEEEEEEENS5_IJNSA_ILi256EEENSA_ILi64EEENSA_ILi128EEEEEEaNS5_IJlSC_lEEEaSJ_NS4_8TiledMMAINS4_8MMA_AtomIJNS4_21SM100_MMA_S8_2x1SM_SSIaaiLi256ELi64ELNS4_4UMMA5MajorE0ELSO_0ELNSN_8SaturateE0EEEEEENS4_6LayoutINS5_IJSC_SC_SC_EEENS5_IJNSA_ILi0EEESU_SU_EEEEENS5_IJNS4_10UnderscoreESX_SX_EEEEENS4_28SM100_TMA_2SM_LOAD_MULTICASTENS4_14ComposedLayoutINS4_7SwizzleILi3ELi4ELi3EEENS4_18smem_ptr_flag_bitsILi8EEENSS_INS5_IJNSA_ILi8EEESH_EEENS5_IJSH_SC_EEEEEEEvNS4_8identityES10_S1A_vS1B_EENS_8epilogue10collective18CollectiveEpilogueINS1D_23Sm100TmaWarpSpecializedILi1ELi1ELi64ELb0ELb0EEEJNS5_IJSH_SG_SH_EEENS5_IJNSS_ISH_SC_EENSS_ISG_SC_EEEEEaSJ_aSJ_NS1D_6fusion15FusionCallbacksIS1H_NS1M_17LinearCombinationIaiaiLNS_15FloatRoundStyleE2EEES1I_S1L_JEEENS4_5SM1004TMEM4LOAD26SM100_TMEM_LOAD_32dp32b64xENS4_13SM90_TMA_LOADENS11_INS12_ILi2ELi4ELi3EEES15_NSS_INS5_IJS16_SG_EEENS5_IJSG_SC_EEEEEEENS4_39AutoVectorizingCopyWithAssumedAlignmentILi128EEENS4_14SM90_TMA_STOREES21_S23_S23_EEEvvEEEEvNT_6ParamsE --------------------------
	.section	.nv.info._ZN7cutlass13device_kernelINS_4gemm6kernel13GemmUniversalIN4cute5tupleIJiiiiEEENS1_10collective13CollectiveMmaINS1_35MainloopSm100TmaUmmaWarpSpecializedILi10ELi2ELi4ENS5_IJNS4_1CILi4EEESB_NSA_ILi1EEEEEEEENS5_IJNSA_ILi256EEENSA_ILi64EEENSA_ILi128EEEEEEaNS5_IJlSC_lEEEaSJ_NS4_8TiledMMAINS4_8MMA_AtomIJNS4_21SM100_MMA_S8_2x1SM_SSIaaiLi256ELi64ELNS4_4UMMA5MajorE0ELSO_0ELNSN_8SaturateE0EEEEEENS4_6LayoutINS5_IJSC_SC_SC_EEENS5_IJNSA_ILi0EEESU_SU_EEEEENS5_IJNS4_10UnderscoreESX_SX_EEEEENS4_28SM100_TMA_2SM_LOAD_MULTICASTENS4_14ComposedLayoutINS4_7SwizzleILi3ELi4ELi3EEENS4_18smem_ptr_flag_bitsILi8EEENSS_INS5_IJNSA_ILi8EEESH_EEENS5_IJSH_SC_EEEEEEEvNS4_8identityES10_S1A_vS1B_EENS_8epilogue10collective18CollectiveEpilogueINS1D_23Sm100TmaWarpSpecializedILi1ELi1ELi64ELb0ELb0EEEJNS5_IJSH_SG_SH_EEENS5_IJNSS_ISH_SC_EENSS_ISG_SC_EEEEEaSJ_aSJ_NS1D_6fusion15FusionCallbacksIS1H_NS1M_17LinearCombinationIaiaiLNS_15FloatRoundStyleE2EEES1I_S1L_JEEENS4_5SM1004TMEM4LOAD26SM100_TMEM_LOAD_32dp32b64xENS4_13SM90_TMA_LOADENS11_INS12_ILi2ELi4ELi3EEES15_NSS_INS5_IJS16_SG_EEENS5_IJSG_SC_EEEEEEENS4_39AutoVectorizingCopyWithAssumedAlignmentILi128EEENS4_14SM90_TMA_STOREES21_S23_S23_EEEvvEEEEvNT_6ParamsE,"",@"SHT_CUDA_INFO"
	.sectionflags	@""
	.align	4


	//----- nvinfo : EIATTR_CUDA_API_VERSION
	.align		4
        /*0000*/ 	.byte	0x04, 0x37
        /*0002*/ 	.short	(.L_31 - .L_30)
.L_30:
        /*0004*/ 	.word	0x00000082


	//----- nvinfo : EIATTR_KPARAM_INFO
	.align		4
.L_31:
        /*0008*/ 	.byte	0x04, 0x17
        /*000a*/ 	.short	(.L_33 - .L_32)
.L_32:
        /*000c*/ 	.word	0x00000000
        /*0010*/ 	.short	0x0000
        /*0012*/ 	.short	0x0000
        /*0014*/ 	.byte	0x00, 0xf0, 0x01, 0x20


	//----- nvinfo : EIATTR_AT_ENTRY_FRAGMENTS
	.align		4
.L_33:
        /*0018*/ 	.byte	0x04, 0x4f
        /*001a*/ 	.short	(.L_35 - .L_34)


	//   ....[0]....
.L_34:
        /*001c*/ 	.word	0x00000007


	//----- nvinfo : EIATTR_RESERVED_SMEM_USED
	.align		4
.L_35:
        /*0020*/ 	.byte	0x01, 0x41
	.zero		2


	//----- nvinfo : EIATTR_SPARSE_MMA_MASK
	.align		4
        /*0024*/ 	.byte	0x03, 0x50
        /*0026*/ 	.short	0x0000


	//----- nvinfo : EIATTR_TCGEN05_2CTA_USED
	.align		4
        /*0028*/ 	.byte	0x01, 0x52
	.zero		2


	//----- nvinfo : EIATTR_MAXREG_COUNT
	.align		4
        /*002c*/ 	.byte	0x03, 0x1b
        /*002e*/ 	.short	0x00ff


	//----- nvinfo : EIATTR_NUM_BARRIERS
	.align		4
        /*0030*/ 	.byte	0x02, 0x4c
        /*0032*/ 	.byte	0x07
	.zero		1


	//----- nvinfo : EIATTR_EXTERNS
	.align		4
        /*0034*/ 	.byte	0x04, 0x0f
        /*0036*/ 	.short	(.L_37 - .L_36)


	//   ....[0]....
	.align		4
.L_36:
        /*0038*/ 	.word	index@(__assertfail)


	//----- nvinfo : EIATTR_MERCURY_ISA_VERSION
	.align		4
.L_37:
        /*003c*/ 	.byte	0x03, 0x5f
        /*003e*/ 	.short	0x0101


	//----- nvinfo : EIATTR_INT_WARP_WIDE_INSTR_OFFSETS
	.align		4
        /*0040*/ 	.byte	0x04, 0x31
        /*0042*/ 	.short	(.L_39 - .L_38)


	//   ....[0]....
.L_38:
        /*0044*/ 	.word	0x00000e10


	//   ....[1]....
        /*0048*/ 	.word	0x00000e90


	//   ....[2]....
        /*004c*/ 	.word	0x00004830


	//   ....[3]....
        /*0050*/ 	.word	0x00004860


	//   ....[4]....
        /*0054*/ 	.word	0x000048b0


	//   ....[5]....
        /*0058*/ 	.word	0x00005340


	//   ....[6]....
        /*005c*/ 	.word	0x000053f0


	//----- nvinfo : EIATTR_COOP_GROUP_MASK_REGIDS
	.align		4
.L_39:
        /*0060*/ 	.byte	0x04, 0x29
        /*0062*/ 	.short	(.L_41 - .L_40)


	//   ....[0]....
.L_40:
        /*0064*/ 	.word	0xffffffff


	//   ....[1]....
        /*0068*/ 	.word	0xffffffff


	//   ....[2]....
        /*006c*/ 	.word	0xffffffff


	//   ....[3]....
        /*0070*/ 	.word	0xffffffff


	//   ....[4]....
        /*0074*/ 	.word	0xffffffff


	//   ....[5]....
        /*0078*/ 	.word	0xffffffff


	//   ....[6]....
        /*007c*/ 	.word	0xffffffff


	//   ....[7]....
        /*0080*/ 	.word	0xffffffff


	//   ....[8]....
        /*0084*/ 	.word	0xffffffff


	//   ....[9]....
        /*0088*/ 	.word	0xffffffff


	//   ....[10]....
        /*008c*/ 	.word	0xffffffff


	//   ....[11]....
        /*0090*/ 	.word	0xffffffff


	//   ....[12]....
        /*0094*/ 	.word	0xffffffff


	//   ....[13]....
        /*0098*/ 	.word	0xffffffff


	//----- nvinfo : EIATTR_COOP_GROUP_INSTR_OFFSETS
	.align		4
.L_41:
        /*009c*/ 	.byte	0x04, 0x28
        /*009e*/ 	.short	(.L_43 - .L_42)


	//   ....[0]....
.L_42:
        /*00a0*/ 	.word	0x000000c0


	//   ....[1]....
        /*00a4*/ 	.word	0x00000500


	//   ....[2]....
        /*00a8*/ 	.word	0x000007b0


	//   ....[3]....
        /*00ac*/ 	.word	0x000008e0


	//   ....[4]....
        /*00b0*/ 	.word	0x000009d0


	//   ....[5]....
        /*00b4*/ 	.word	0x00000b30


	//   ....[6]....
        /*00b8*/ 	.word	0x00000cc0


	//   ....[7]....
        /*00bc*/ 	.word	0x00000f10


	//   ....[8]....
        /*00c0*/ 	.word	0x000024a0


	//   ....[9]....
        /*00c4*/ 	.word	0x00003620


	//   ....[10]....
        /*00c8*/ 	.word	0x00003af0


	//   ....[11]....
        /*00cc*/ 	.word	0x00003b20


	//   ....[12]....
        /*00d0*/ 	.word	0x00004740


	//   ....[13]....
        /*00d4*/ 	.word	0x00004950


	//----- nvinfo : EIATTR_VRC_CTA_INIT_COUNT
	.align		4
.L_43:
        /*00d8*/ 	.byte	0x02, 0x4a
        /*00da*/ 	.byte	0x80
	.zero		1


	//----- nvinfo : EIATTR_SYSCALL_OFFSETS
	.align		4
        /*00dc*/ 	.byte	0x04, 0x46
        /*00de*/ 	.short	(.L_45 - .L_44)


	//   ....[0]....
.L_44:
        /*00e0*/ 	.word	0x00005ec0


	//   ....[1]....
        /*00e4*/ 	.word	0x00006000


	//   ....[2]....
        /*00e8*/ 	.word	0x000067b0


	//----- nvinfo : EIATTR_MBARRIER_INSTR_OFFSETS
	.align		4
.L_45:
        /*00ec*/ 	.byte	0x04, 0x39
        /*00ee*/ 	.short	(.L_47 - .L_46)


	//   ....[0]....
.L_46:
        /*00f0*/ 	.word	0x00000650
        /*00f4*/ 	.word	0x000000ff
        /*00f8*/ 	.word	0x00000000
        /*00fc*/ 	.short	0x0100
        /*00fe*/ 	.byte	0x06
	.zero		1


	//   ....[1]....
        /*0100*/ 	.word	0x00000660
        /*0104*/ 	.word	0x000000ff
        /*0108*/ 	.word	0x00000050
        /*010c*/ 	.short	0x0100
        /*010e*/ 	.byte	0x06
	.zero		1


	//   ....[2]....
        /*0110*/ 	.word	0x00000670
        /*0114*/ 	.word	0x000000ff
        /*0118*/ 	.word	0x00000008
        /*011c*/ 	.short	0x0100
        /*011e*/ 	.byte	0x06
	.zero		1


	//   ....[3]....
        /*0120*/ 	.word	0x00000680
        /*0124*/ 	.word	0x000000ff
        /*0128*/ 	.word	0x00000058
        /*012c*/ 	.short	0x0100
        /*012e*/ 	.byte	0x06
	.zero		1


	//   ....[4]....
        /*0130*/ 	.word	0x00000690
        /*0134*/ 	.word	0x000000ff
        /*0138*/ 	.word	0x00000010
        /*013c*/ 	.short	0x0100
        /*013e*/ 	.byte	0x06
	.zero		1


	//   ....[5]....
        /*0140*/ 	.word	0x000006a0
        /*0144*/ 	.word	0x000000ff
        /*0148*/ 	.word	0x00000060
        /*014c*/ 	.short	0x0100
        /*014e*/ 	.byte	0x06
	.zero		1


	//   ....[6]....
        /*0150*/ 	.word	0x000006b0
        /*0154*/ 	.word	0x000000ff
        /*0158*/ 	.word	0x00000018
        /*015c*/ 	.short	0x0100
        /*015e*/ 	.byte	0x06
	.zero		1


	//   ....[7]....
        /*0160*/ 	.word	0x000006c0
        /*0164*/ 	.word	0x000000ff
        /*0168*/ 	.word	0x00000068
        /*016c*/ 	.short	0x0100
        /*016e*/ 	.byte	0x06
	.zero		1


	//   ....[8]....
        /*0170*/ 	.word	0x000006d0
        /*0174*/ 	.word	0x000000ff
        /*0178*/ 	.word	0x00000020
        /*017c*/ 	.short	0x0100
        /*017e*/ 	.byte	0x06
	.zero		1


	//   ....[9]....
        /*0180*/ 	.word	0x000006e0
        /*0184*/ 	.word	0x000000ff
        /*0188*/ 	.word	0x00000070
        /*018c*/ 	.short	0x0100
        /*018e*/ 	.byte	0x06
	.zero		1


	//   ....[10]....
        /*0190*/ 	.word	0x000006f0
        /*0194*/ 	.word	0x000000ff
        /*0198*/ 	.word	0x00000028
        /*019c*/ 	.short	0x0100
        /*019e*/ 	.byte	0x06
	.zero		1


	//   ....[11]....
        /*01a0*/ 	.word	0x00000700
        /*01a4*/ 	.word	0x000000ff
        /*01a8*/ 	.word	0x00000078
        /*01ac*/ 	.short	0x0100
        /*01ae*/ 	.byte	0x06
	.zero		1


	//   ....[12]....
        /*01b0*/ 	.word	0x00000710
        /*01b4*/ 	.word	0x000000ff
        /*01b8*/ 	.word	0x00000030
        /*01bc*/ 	.short	0x0100
        /*01be*/ 	.byte	0x06
	.zero		1


	//   ....[13]....
        /*01c0*/ 	.word	0x00000720
        /*01c4*/ 	.word	0x000000ff
        /*01c8*/ 	.word	0x00000080
        /*01cc*/ 	.short	0x0100
        /*01ce*/ 	.byte	0x06
	.zero		1


	//   ....[14]....
        /*01d0*/ 	.word	0x00000730
        /*01d4*/ 	.word	0x000000ff
        /*01d8*/ 	.word	0x00000038
        /*01dc*/ 	.short	0x0100
        /*01de*/ 	.byte	0x06
	.zero		1


	//   ....[15]....
        /*01e0*/ 	.word	0x00000740
        /*01e4*/ 	.word	0x000000ff
        /*01e8*/ 	.word	0x00000088
        /*01ec*/ 	.short	0x0100
        /*01ee*/ 	.byte	0x06
	.zero		1


	//   ....[16]....
        /*01f0*/ 	.word	0x00000750
        /*01f4*/ 	.word	0x000000ff
        /*01f8*/ 	.word	0x00000040
        /*01fc*/ 	.short	0x0100
        /*01fe*/ 	.byte	0x06
	.zero		1


	//   ....[17]....
        /*0200*/ 	.word	0x00000760
        /*0204*/ 	.word	0x000000ff
        /*0208*/ 	.word	0x00000090
        /*020c*/ 	.short	0x0100
        /*020e*/ 	.byte	0x06
	.zero		1


	//   ....[18]....
        /*0210*/ 	.word	0x00000770
        /*0214*/ 	.word	0x000000ff
        /*0218*/ 	.word	0x00000048
        /*021c*/ 	.short	0x0100
        /*021e*/ 	.byte	0x06
	.zero		1


	//   ....[19]....
        /*0220*/ 	.word	0x00000780
        /*0224*/ 	.word	0x000000ff
        /*0228*/ 	.word	0x00000098
        /*022c*/ 	.short	0x0100
        /*022e*/ 	.byte	0x06
	.zero		1


	//   ....[20]....
        /*0230*/ 	.word	0x000008b0
        /*0234*/ 	.word	0x000000ff
        /*0238*/ 	.word	0x000000a0
        /*023c*/ 	.short	0x0100
        /*023e*/ 	.byte	0x06
	.zero		1


	//   ....[21]....
        /*0240*/ 	.word	0x000008c0
        /*0244*/ 	.word	0x000000ff
        /*0248*/ 	.word	0x000000a8
        /*024c*/ 	.short	0x0100
        /*024e*/ 	.byte	0x06
	.zero		1


	//   ....[22]....
        /*0250*/ 	.word	0x000009a0
        /*0254*/ 	.word	0x000000ff
        /*0258*/ 	.word	0x000000b0
        /*025c*/ 	.short	0x0100
        /*025e*/ 	.byte	0x05
	.zero		1


	//   ....[23]....
        /*0260*/ 	.word	0x000009b0
        /*0264*/ 	.word	0x000000ff
        /*0268*/ 	.word	0x000000b8
        /*026c*/ 	.short	0x0100
        /*026e*/ 	.byte	0x05
	.zero		1


	//   ....[24]....
        /*0270*/ 	.word	0x00000ae0
        /*0274*/ 	.word	0x000000ff
        /*0278*/ 	.word	0x000000c0
        /*027c*/ 	.short	0x0100
        /*027e*/ 	.byte	0x05
	.zero		1


	//   ....[25]....
        /*0280*/ 	.word	0x00000af0
        /*0284*/ 	.word	0x000000ff
        /*0288*/ 	.word	0x000000d0
        /*028c*/ 	.short	0x0100
        /*028e*/ 	.byte	0x05
	.zero		1


	//   ....[26]....
        /*0290*/ 	.word	0x00000b00
        /*0294*/ 	.word	0x000000ff
        /*0298*/ 	.word	0x000000c8
        /*029c*/ 	.short	0x0100
        /*029e*/ 	.byte	0x05
	.zero		1


	//   ....[27]....
        /*02a0*/ 	.word	0x00000b10
        /*02a4*/ 	.word	0x000000ff
        /*02a8*/ 	.word	0x000000d8
        /*02ac*/ 	.short	0x0100
        /*02ae*/ 	.byte	0x05
	.zero		1


	//   ....[28]....
        /*02b0*/ 	.word	0x00000c30
        /*02b4*/ 	.word	0x000000ff
        /*02b8*/ 	.word	0x000000e0
        /*02bc*/ 	.short	0x0100
        /*02be*/ 	.byte	0x06
	.zero		1


	//   ....[29]....
        /*02c0*/ 	.word	0x00000c40
        /*02c4*/ 	.word	0x000000ff
        /*02c8*/ 	.word	0x00000100
        /*02cc*/ 	.short	0x0100
        /*02ce*/ 	.byte	0x06
	.zero		1


	//   ....[30]....
        /*02d0*/ 	.word	0x00000c50
        /*02d4*/ 	.word	0x000000ff
        /*02d8*/ 	.word	0x000000e8
        /*02dc*/ 	.short	0x0100
        /*02de*/ 	.byte	0x06
	.zero		1


	//   ....[31]....
        /*02e0*/ 	.word	0x00000c60
        /*02e4*/ 	.word	0x000000ff
        /*02e8*/ 	.word	0x00000108
        /*02ec*/ 	.short	0x0100
        /*02ee*/ 	.byte	0x06
	.zero		1


	//   ....[32]....
        /*02f0*/ 	.word	0x00000c70
        /*02f4*/ 	.word	0x000000ff
        /*02f8*/ 	.word	0x000000f0
        /*02fc*/ 	.short	0x0100
        /*02fe*/ 	.byte	0x06
	.zero		1


	//   ....[33]....
        /*0300*/ 	.word	0x00000c80
        /*0304*/ 	.word	0x000000ff
        /*0308*/ 	.word	0x00000110
        /*030c*/ 	.short	0x0100
        /*030e*/ 	.byte	0x06
	.zero		1


	//   ....[34]....
        /*0310*/ 	.word	0x00000c90
        /*0314*/ 	.word	0x000000ff
        /*0318*/ 	.word	0x000000f8
        /*031c*/ 	.short	0x0100
        /*031e*/ 	.byte	0x06
	.zero		1


	//   ....[35]....
        /*0320*/ 	.word	0x00000ca0
        /*0324*/ 	.word	0x000000ff
        /*0328*/ 	.word	0x00000118
        /*032c*/ 	.short	0x0100
        /*032e*/ 	.byte	0x06
	.zero		1


	//   ....[36]....
        /*0330*/ 	.word	0x00000d90
        /*0334*/ 	.word	0x000000ff
        /*0338*/ 	.word	0x00000120
        /*033c*/ 	.short	0x0100
        /*033e*/ 	.byte	0x05
	.zero		1


	//   ....[37]....
        /*0340*/ 	.word	0x00000da0
        /*0344*/ 	.word	0x000000ff
        /*0348*/ 	.word	0x00000130
        /*034c*/ 	.short	0x0100
        /*034e*/ 	.byte	0x05
	.zero		1


	//   ....[38]....
        /*0350*/ 	.word	0x00000db0
        /*0354*/ 	.word	0x000000ff
        /*0358*/ 	.word	0x00000128
        /*035c*/ 	.short	0x0100
        /*035e*/ 	.byte	0x05
	.zero		1


	//   ....[39]....
        /*0360*/ 	.word	0x00000dc0
        /*0364*/ 	.word	0x000000ff
        /*0368*/ 	.word	0x00000138
        /*036c*/ 	.short	0x0100
        /*036e*/ 	.byte	0x05
	.zero		1


	//   ....[40]....
        /*0370*/ 	.word	0x00000ec0
        /*0374*/ 	.word	0x000000ff
        /*0378*/ 	.word	0x00000140
        /*037c*/ 	.short	0x0100
        /*037e*/ 	.byte	0x04
	.zero		1


	//   ....[41]....
        /*0380*/ 	.word	0x00001ca0
        /*0384*/ 	.word	0x00000000
        /*0388*/ 	.word	0x00000130
        /*038c*/ 	.short	0x010a
        /*038e*/ 	.byte	0xff
	.zero		1


	//   ....[42]....
        /*0390*/ 	.word	0x00001cd0
        /*0394*/ 	.word	0x00000000
        /*0398*/ 	.word	0x00000120
        /*039c*/ 	.short	0x0101
        /*039e*/ 	.byte	0xff
	.zero		1


	//   ....[43]....
        /*03a0*/ 	.word	0x00001db0
        /*03a4*/ 	.word	0x000000ff
        /*03a8*/ 	.word	0x00000050
        /*03ac*/ 	.short	0x010a
        /*03ae*/ 	.byte	0x04
	.zero		1


	//   ....[44]....
        /*03b0*/ 	.word	0x00001e60
        /*03b4*/ 	.word	0x000000ff
        /*03b8*/ 	.word	0x00000050
        /*03bc*/ 	.short	0x010a
        /*03be*/ 	.byte	0x21
	.zero		1


	//   ....[45]....
        /*03c0*/ 	.word	0x00002020
        /*03c4*/ 	.word	0x000000ff
        /*03c8*/ 	.word	0x00000050
        /*03cc*/ 	.short	0x010a
        /*03ce*/ 	.byte	0x04
	.zero		1


	//   ....[46]....
        /*03d0*/ 	.word	0x00002130
        /*03d4*/ 	.word	0x000000ff
        /*03d8*/ 	.word	0x000000b8
        /*03dc*/ 	.short	0x0101
        /*03de*/ 	.byte	0x1a
	.zero		1


	//   ....[47]....
        /*03e0*/ 	.word	0x00002150
        /*03e4*/ 	.word	0x000000ff
        /*03e8*/ 	.word	0x00000050
        /*03ec*/ 	.short	0x010a
        /*03ee*/ 	.byte	0x05
	.zero		1


	//   ....[48]....
        /*03f0*/ 	.word	0x000021d0
        /*03f4*/ 	.word	0x000000ff
        /*03f8*/ 	.word	0x00000050
        /*03fc*/ 	.short	0x010a
        /*03fe*/ 	.byte	0x11
	.zero		1


	//   ....[49]....
        /*0400*/ 	.word	0x00002360
        /*0404*/ 	.word	0x000000ff
        /*0408*/ 	.word	0x00000050
        /*040c*/ 	.short	0x010a
        /*040e*/ 	.byte	0x05
	.zero		1


	//   ....[50]....
        /*0410*/ 	.word	0x000024d0
        /*0414*/ 	.word	0x00000003
        /*0418*/ 	.word	0x000000c0
        /*041c*/ 	.short	0x010a
        /*041e*/ 	.byte	0xff
	.zero		1


	//   ....[51]....
        /*0420*/ 	.word	0x00002620
        /*0424*/ 	.word	0x00000000
        /*0428*/ 	.word	0x00000000
        /*042c*/ 	.short	0x0101
        /*042e*/ 	.byte	0xff
	.zero		1


	//   ....[52]....
        /*0430*/ 	.word	0x00002b40
        /*0434*/ 	.word	0x000000ff
        /*0438*/ 	.word	0x00000000
        /*043c*/ 	.short	0x010a
        /*043e*/ 	.byte	0x04
	.zero		1


	//   ....[53]....
        /*0440*/ 	.word	0x00002bd0
        /*0444*/ 	.word	0x000000ff
        /*0448*/ 	.word	0x00000000
        /*044c*/ 	.short	0x010a
        /*044e*/ 	.byte	0x04
	.zero		1


	//   ....[54]....
        /*0450*/ 	.word	0x00002c60
        /*0454*/ 	.word	0x000000ff
        /*0458*/ 	.word	0x00000000
        /*045c*/ 	.short	0x010a
        /*045e*/ 	.byte	0x04
	.zero		1


	//   ....[55]....
        /*0460*/ 	.word	0x00002cf0
        /*0464*/ 	.word	0x000000ff
        /*0468*/ 	.word	0x00000000
        /*046c*/ 	.short	0x010a
        /*046e*/ 	.byte	0x04
	.zero		1


	//   ....[56]....
        /*0470*/ 	.word	0x00002d80
        /*0474*/ 	.word	0x000000ff
        /*0478*/ 	.word	0x00000000
        /*047c*/ 	.short	0x010a
        /*047e*/ 	.byte	0x04
	.zero		1


	//   ....[57]....
        /*0480*/ 	.word	0x00002e10
        /*0484*/ 	.word	0x000000ff
        /*0488*/ 	.word	0x00000000
        /*048c*/ 	.short	0x010a
        /*048e*/ 	.byte	0x04
	.zero		1


	//   ....[58]....
        /*0490*/ 	.word	0x00002ea0
        /*0494*/ 	.word	0x000000ff
        /*0498*/ 	.word	0x00000000
        /*049c*/ 	.short	0x010a
        /*049e*/ 	.byte	0x04
	.zero		1


	//   ....[59]....
        /*04a0*/ 	.word	0x00002f30
        /*04a4*/ 	.word	0x000000ff
        /*04a8*/ 	.word	0x00000000
        /*04ac*/ 	.short	0x010a
        /*04ae*/ 	.byte	0x04
	.zero		1


	//   ....[60]....
        /*04b0*/ 	.word	0x00002fc0
        /*04b4*/ 	.word	0x000000ff
        /*04b8*/ 	.word	0x00000000
        /*04bc*/ 	.short	0x010a
        /*04be*/ 	.byte	0x04
	.zero		1


	//   ....[61]....
        /*04c0*/ 	.word	0x00003060
        /*04c4*/ 	.word	0x00000000
        /*04c8*/ 	.word	0x00000000
        /*04cc*/ 	.short	0x010a
        /*04ce*/ 	.byte	0xff
	.zero		1


	//   ....[62]....
        /*04d0*/ 	.word	0x00003180
        /*04d4*/ 	.word	0x00000002
        /*04d8*/ 	.word	0x00000120
        /*04dc*/ 	.short	0x010a
        /*04de*/ 	.byte	0xff
	.zero		1


	//   ....[63]....
        /*04e0*/ 	.word	0x000031f0
        /*04e4*/ 	.word	0x00000002
        /*04e8*/ 	.word	0x00000000
        /*04ec*/ 	.short	0x0101
        /*04ee*/ 	.byte	0xff
	.zero		1


	//   ....[64]....
        /*04f0*/ 	.word	0x00003210
        /*04f4*/ 	.word	0x000000ff
        /*04f8*/ 	.word	0x000000d0
        /*04fc*/ 	.short	0x010a
        /*04fe*/ 	.byte	0x05
	.zero		1


	//   ....[65]....
        /*0500*/ 	.word	0x00003330
        /*0504*/ 	.word	0x00000002
        /*0508*/ 	.word	0x000000c0
        /*050c*/ 	.short	0x010a
        /*050e*/ 	.byte	0xff
	.zero		1


	//   ....[66]....
        /*0510*/ 	.word	0x00003430
        /*0514*/ 	.word	0x00000002
        /*0518*/ 	.word	0x00000000
        /*051c*/ 	.short	0x0101
        /*051e*/ 	.byte	0xff
	.zero		1


	//   ....[67]....
        /*0520*/ 	.word	0x000034c0
        /*0524*/ 	.word	0x000000ff
        /*0528*/ 	.word	0x000000d0
        /*052c*/ 	.short	0x0106
        /*052e*/ 	.byte	0x05
	.zero		1


	//   ....[68]....
        /*0530*/ 	.word	0x000034e0
        /*0534*/ 	.word	0x000000ff
        /*0538*/ 	.word	0x000000d0
        /*053c*/ 	.short	0x010a
        /*053e*/ 	.byte	0x05
	.zero		1


	//   ....[69]....
        /*0540*/ 	.word	0x00003570
        /*0544*/ 	.word	0x000000ff
        /*0548*/ 	.word	0x000000d0
        /*054c*/ 	.short	0x0106
        /*054e*/ 	.byte	0x04
	.zero		1


	//   ....[70]....
        /*0550*/ 	.word	0x000035b0
        /*0554*/ 	.word	0x00000000
        /*0558*/ 	.word	0x000000d0
        /*055c*/ 	.short	0x010a
        /*055e*/ 	.byte	0xff
	.zero		1


	//   ....[71]....
        /*0560*/ 	.word	0x000037f0
        /*0564*/ 	.word	0x000000ff
        /*0568*/ 	.word	0x00000008
        /*056c*/ 	.short	0x010a
        /*056e*/ 	.byte	0x04
	.zero		1


	//   ....[72]....
        /*0570*/ 	.word	0x00003810
        /*0574*/ 	.word	0x000000ff
        /*0578*/ 	.word	0x00000008
        /*057c*/ 	.short	0x010a
        /*057e*/ 	.byte	0x04
	.zero		1


	//   ....[73]....
        /*0580*/ 	.word	0x000039a0
        /*0584*/ 	.word	0x000000ff
        /*0588*/ 	.word	0x00000008
        /*058c*/ 	.short	0x010a
        /*058e*/ 	.byte	0x04
	.zero		1


	//   ....[74]....
        /*0590*/ 	.word	0x000039c0
        /*0594*/ 	.word	0x000000ff
        /*0598*/ 	.word	0x00000008
        /*059c*/ 	.short	0x010a
        /*059e*/ 	.byte	0x04
	.zero		1


	//   ....[75]....
        /*05a0*/ 	.word	0x00003a80
        /*05a4*/ 	.word	0x000000ff
        /*05a8*/ 	.word	0x00000000
        /*05ac*/ 	.short	0x0101
        /*05ae*/ 	.byte	0x05
	.zero		1


	//   ....[76]....
        /*05b0*/ 	.word	0x00003dc0
        /*05b4*/ 	.word	0x00000000
        /*05b8*/ 	.word	0x000000c0
        /*05bc*/ 	.short	0x010a
        /*05be*/ 	.byte	0xff
	.zero		1


	//   ....[77]....
        /*05c0*/ 	.word	0x00003e80
        /*05c4*/ 	.word	0x00000000
        /*05c8*/ 	.word	0x00000000
        /*05cc*/ 	.short	0x0101
        /*05ce*/ 	.byte	0xff
	.zero		1


	//   ....[78]....
        /*05d0*/ 	.word	0x00003f40
        /*05d4*/ 	.word	0x000000ff
        /*05d8*/ 	.word	0x00000000
        /*05dc*/ 	.short	0x010a
        /*05de*/ 	.byte	0x06
	.zero		1


	//   ....[79]....
        /*05e0*/ 	.word	0x00003f50
        /*05e4*/ 	.word	0x000000ff
        /*05e8*/ 	.word	0x00000100
        /*05ec*/ 	.short	0x010a
        /*05ee*/ 	.byte	0x07
	.zero		1


	//   ....[80]....
        /*05f0*/ 	.word	0x00004000
        /*05f4*/ 	.word	0x000000ff
        /*05f8*/ 	.word	0x00000000
        /*05fc*/ 	.short	0x010a
        /*05fe*/ 	.byte	0x06
	.zero		1


	//   ....[81]....
        /*0600*/ 	.word	0x00004130
        /*0604*/ 	.word	0x000000ff
        /*0608*/ 	.word	0x00000000
        /*060c*/ 	.short	0x010a
        /*060e*/ 	.byte	0x1e
	.zero		1


	//   ....[82]....
        /*0610*/ 	.word	0x00004430
        /*0614*/ 	.word	0x000000ff
        /*0618*/ 	.word	0x00000000
        /*061c*/ 	.short	0x010a
        /*061e*/ 	.byte	0x07
	.zero		1


	//   ....[83]....
        /*0620*/ 	.word	0x000044c0
        /*0624*/ 	.word	0x000000ff
        /*0628*/ 	.word	0x00000000
        /*062c*/ 	.short	0x010a
        /*062e*/ 	.byte	0x07
	.zero		1


	//   ....[84]....
        /*0630*/ 	.word	0x00004550
        /*0634*/ 	.word	0x000000ff
        /*0638*/ 	.word	0x00000000
        /*063c*/ 	.short	0x010a
        /*063e*/ 	.byte	0x07
	.zero		1


	//   ....[85]....
        /*0640*/ 	.word	0x000045f0
        /*0644*/ 	.word	0x00000000
        /*0648*/ 	.word	0x00000000
        /*064c*/ 	.short	0x010a
        /*064e*/ 	.byte	0xff
	.zero		1


	//   ....[86]....
        /*0650*/ 	.word	0x00004630
        /*0654*/ 	.word	0x00000000
        /*0658*/ 	.word	0x00000000
        /*065c*/ 	.short	0x010a
        /*065e*/ 	.byte	0xff
	.zero		1


	//   ....[87]....
        /*0660*/ 	.word	0x000046a0
        /*0664*/ 	.word	0x000000ff
        /*0668*/ 	.word	0x00000000
        /*066c*/ 	.short	0x0101
        /*066e*/ 	.byte	0x06
	.zero		1


	//   ....[88]....
        /*0670*/ 	.word	0x000046e0
        /*0674*/ 	.word	0x000000ff
        /*0678*/ 	.word	0x00000140
        /*067c*/ 	.short	0x010a
        /*067e*/ 	.byte	0x05
	.zero		1


	//   ....[89]....
        /*0680*/ 	.word	0x00004730
        /*0684*/ 	.word	0x000000ff
        /*0688*/ 	.word	0x00000000
        /*068c*/ 	.short	0x0101
        /*068e*/ 	.byte	0x06
	.zero		1


	//   ....[90]....
        /*0690*/ 	.word	0x00004b90
        /*0694*/ 	.word	0x00000007
        /*0698*/ 	.word	0x000000c0
        /*069c*/ 	.short	0x010a
        /*069e*/ 	.byte	0xff
	.zero		1


	//   ....[91]....
        /*06a0*/ 	.word	0x00004d00
        /*06a4*/ 	.word	0x00000000
        /*06a8*/ 	.word	0x00000000
        /*06ac*/ 	.short	0x0101
        /*06ae*/ 	.byte	0xff
	.zero		1


	//   ....[92]....
        /*06b0*/ 	.word	0x00005110
        /*06b4*/ 	.word	0x000000ff
        /*06b8*/ 	.word	0x000000b8
        /*06bc*/ 	.short	0x010a
        /*06be*/ 	.byte	0x13
	.zero		1


	//   ....[93]....
        /*06c0*/ 	.word	0x00005280
        /*06c4*/ 	.word	0x000000ff
        /*06c8*/ 	.word	0x000000a8
        /*06cc*/ 	.short	0x010a
        /*06ce*/ 	.byte	0x13
	.zero		1


	//   ....[94]....
        /*06d0*/ 	.word	0x00005490
        /*06d4*/ 	.word	0x000000ff
        /*06d8*/ 	.word	0x000000a0
        /*06dc*/ 	.short	0x010b
        /*06de*/ 	.byte	0x13
	.zero		1


	//   ....[95]....
        /*06e0*/ 	.word	0x000054a0
        /*06e4*/ 	.word	0x000000ff
        /*06e8*/ 	.word	0x00000000
        /*06ec*/ 	.short	0x0101
        /*06ee*/ 	.byte	0x36
	.zero		1


	//   ....[96]....
        /*06f0*/ 	.word	0x000054e0
        /*06f4*/ 	.word	0x00000000
        /*06f8*/ 	.word	0x000000a8
        /*06fc*/ 	.short	0x010a
        /*06fe*/ 	.byte	0xff
	.zero		1


	//   ....[97]....
        /*0700*/ 	.word	0x00005820
        /*0704*/ 	.word	0x00000003
        /*0708*/ 	.word	0x000000c0
        /*070c*/ 	.short	0x010a
        /*070e*/ 	.byte	0xff
	.zero		1


	//   ....[98]....
        /*0710*/ 	.word	0x000059a0
        /*0714*/ 	.word	0x00000000
        /*0718*/ 	.word	0x00000000
        /*071c*/ 	.short	0x0101
        /*071e*/ 	.byte	0xff
	.zero		1


	//   ....[99]....
        /*0720*/ 	.word	0x00006390
        /*0724*/ 	.word	0x000000ff
        /*0728*/ 	.word	0x000000a0
        /*072c*/ 	.short	0x010a
        /*072e*/ 	.byte	0x39
	.zero		1


	//   ....[100]....
        /*0730*/ 	.word	0x000063a0
        /*0734*/ 	.word	0x00000095
        /*0738*/ 	.word	0x000000e0
        /*073c*/ 	.short	0x010a
        /*073e*/ 	.byte	0xff
	.zero		1


	//   ....[101]....
        /*0740*/ 	.word	0x00006530
        /*0744*/ 	.word	0x000000ff
        /*0748*/ 	.word	0x000000a0
        /*074c*/ 	.short	0x010a
        /*074e*/ 	.byte	0x39
	.zero		1


	//   ....[102]....
        /*0750*/ 	.word	0x00006630
        /*0754*/ 	.word	0x000000ff
        /*0758*/ 	.word	0x00000000
        /*075c*/ 	.short	0x0101
        /*075e*/ 	.byte	0x04
	.zero		1


	//   ....[103]....
        /*0760*/ 	.word	0x00006690
        /*0764*/ 	.word	0x00000095
        /*0768*/ 	.word	0x000000e0
        /*076c*/ 	.short	0x010a
        /*076e*/ 	.byte	0xff
	.zero		1


	//   ....[104]....
        /*0770*/ 	.word	0x000069b0
        /*0774*/ 	.word	0x00000095
        /*0778*/ 	.word	0x00000000
        /*077c*/ 	.short	0x0101
        /*077e*/ 	.byte	0xff
	.zero		1


	//   ....[105]....
        /*0780*/ 	.word	0x00007bd0
        /*0784*/ 	.word	0x00000000
        /*0788*/ 	.word	0x00000130
        /*078c*/ 	.short	0x010a
        /*078e*/ 	.byte	0xff
	.zero		1


	//   ....[106]....
        /*0790*/ 	.word	0x00007c30
        /*0794*/ 	.word	0x00000000
        /*0798*/ 	.word	0x00000050
        /*079c*/ 	.short	0x010a
        /*079e*/ 	.byte	0xff
	.zero		1


	//   ....[107]....
        /*07a0*/ 	.word	0x00007c90
        /*07a4*/ 	.word	0x00000000
        /*07a8*/ 	.word	0x00000050
        /*07ac*/ 	.short	0x010a
        /*07ae*/ 	.byte	0xff
	.zero		1


	//   ....[108]....
        /*07b0*/ 	.word	0x00007ce0
        /*07b4*/ 	.word	0x00000003
        /*07b8*/ 	.word	0x000000c0
        /*07bc*/ 	.short	0x010a
        /*07be*/ 	.byte	0xff
	.zero		1


	//   ....[109]....
        /*07c0*/ 	.word	0x00007d40
        /*07c4*/ 	.word	0x00000000
        /*07c8*/ 	.word	0x00000000
        /*07cc*/ 	.short	0x010a
        /*07ce*/ 	.byte	0xff
	.zero		1


	//   ....[110]....
        /*07d0*/ 	.word	0x00007da0
        /*07d4*/ 	.word	0x00000000
        /*07d8*/ 	.word	0x00000000
        /*07dc*/ 	.short	0x010a
        /*07de*/ 	.byte	0xff
	.zero		1


	//   ....[111]....
        /*07e0*/ 	.word	0x00007e00
        /*07e4*/ 	.word	0x00000000
        /*07e8*/ 	.word	0x00000000
        /*07ec*/ 	.short	0x010a
        /*07ee*/ 	.byte	0xff
	.zero		1


	//   ....[112]....
        /*07f0*/ 	.word	0x00007e60
        /*07f4*/ 	.word	0x00000000
        /*07f8*/ 	.word	0x00000000
        /*07fc*/ 	.short	0x010a
        /*07fe*/ 	.byte	0xff
	.zero		1


	//   ....[113]....
        /*0800*/ 	.word	0x00007ec0
        /*0804*/ 	.word	0x00000000
        /*0808*/ 	.word	0x00000000
        /*080c*/ 	.short	0x010a
        /*080e*/ 	.byte	0xff
	.zero		1


	//   ....[114]....
        /*0810*/ 	.word	0x00007f20
        /*0814*/ 	.word	0x00000000
        /*0818*/ 	.word	0x00000000
        /*081c*/ 	.short	0x010a
        /*081e*/ 	.byte	0xff
	.zero		1


	//   ....[115]....
        /*0820*/ 	.word	0x00007f80
        /*0824*/ 	.word	0x00000000
        /*0828*/ 	.word	0x00000000
        /*082c*/ 	.short	0x010a
        /*082e*/ 	.byte	0xff
	.zero		1


	//   ....[116]....
        /*0830*/ 	.word	0x00007fe0
        /*0834*/ 	.word	0x00000000
        /*0838*/ 	.word	0x00000000
        /*083c*/ 	.short	0x010a
        /*083e*/ 	.byte	0xff
	.zero		1


	//   ....[117]....
        /*0840*/ 	.word	0x00008040
        /*0844*/ 	.word	0x00000000
        /*0848*/ 	.word	0x00000000
        /*084c*/ 	.short	0x010a
        /*084e*/ 	.byte	0xff
	.zero		1


	//   ....[118]....
        /*0850*/ 	.word	0x00008090
        /*0854*/ 	.word	0x00000002
        /*0858*/ 	.word	0x00000120
        /*085c*/ 	.short	0x010a
        /*085e*/ 	.byte	0xff
	.zero		1


	//   ....[119]....
        /*0860*/ 	.word	0x000080f0
        /*0864*/ 	.word	0x00000002
        /*0868*/ 	.word	0x000000d0
        /*086c*/ 	.short	0x010a
        /*086e*/ 	.byte	0xff
	.zero		1


	//   ....[120]....
        /*0870*/ 	.word	0x00008140
        /*0874*/ 	.word	0x00000002
        /*0878*/ 	.word	0x000000c0
        /*087c*/ 	.short	0x010a
        /*087e*/ 	.byte	0xff
	.zero		1


	//   ....[121]....
        /*0880*/ 	.word	0x000081a0
        /*0884*/ 	.word	0x00000000
        /*0888*/ 	.word	0x000000d0
        /*088c*/ 	.short	0x010a
        /*088e*/ 	.byte	0xff
	.zero		1


	//   ....[122]....
        /*0890*/ 	.word	0x00008200
        /*0894*/ 	.word	0x00000005
        /*0898*/ 	.word	0x00000008
        /*089c*/ 	.short	0x010a
        /*089e*/ 	.byte	0xff
	.zero		1


	//   ....[123]....
        /*08a0*/ 	.word	0x000082f0
        /*08a4*/ 	.word	0x00000000
        /*08a8*/ 	.word	0x00000008
        /*08ac*/ 	.short	0x010a
        /*08ae*/ 	.byte	0xff
	.zero		1


	//   ....[124]....
        /*08b0*/ 	.word	0x00008340
        /*08b4*/ 	.word	0x00000000
        /*08b8*/ 	.word	0x000000c0
        /*08bc*/ 	.short	0x010a
        /*08be*/ 	.byte	0xff
	.zero		1


	//   ....[125]....
        /*08c0*/ 	.word	0x000083a0
        /*08c4*/ 	.word	0x00000000
        /*08c8*/ 	.word	0x00000100
        /*08cc*/ 	.short	0x010a
        /*08ce*/ 	.byte	0xff
	.zero		1


	//   ....[126]....
        /*08d0*/ 	.word	0x00008400
        /*08d4*/ 	.word	0x00000000
        /*08d8*/ 	.word	0x00000000
        /*08dc*/ 	.short	0x010a
        /*08de*/ 	.byte	0xff
	.zero		1


	//   ....[127]....
        /*08e0*/ 	.word	0x00008460
        /*08e4*/ 	.word	0x00000000
        /*08e8*/ 	.word	0x00000000
        /*08ec*/ 	.short	0x010a
        /*08ee*/ 	.byte	0xff
	.zero		1


	//   ....[128]....
        /*08f0*/ 	.word	0x000084c0
        /*08f4*/ 	.word	0x00000000
        /*08f8*/ 	.word	0x00000000
        /*08fc*/ 	.short	0x010a
        /*08fe*/ 	.byte	0xff
	.zero		1


	//   ....[129]....
        /*0900*/ 	.word	0x00008520
        /*0904*/ 	.word	0x00000000
        /*0908*/ 	.word	0x00000000
        /*090c*/ 	.short	0x010a
        /*090e*/ 	.byte	0xff
	.zero		1


	//   ....[130]....
        /*0910*/ 	.word	0x00008580
        /*0914*/ 	.word	0x00000000
        /*0918*/ 	.word	0x00000140
        /*091c*/ 	.short	0x010a
        /*091e*/ 	.byte	0xff
	.zero		1


	//   ....[131]....
        /*0920*/ 	.word	0x000085d0
        /*0924*/ 	.word	0x00000007
        /*0928*/ 	.word	0x000000c0
        /*092c*/ 	.short	0x010a
        /*092e*/ 	.byte	0xff
	.zero		1


	//   ....[132]....
        /*0930*/ 	.word	0x00008630
        /*0934*/ 	.word	0x00000000
        /*0938*/ 	.word	0x000000b8
        /*093c*/ 	.short	0x010a
        /*093e*/ 	.byte	0xff
	.zero		1


	//   ....[133]....
        /*0940*/ 	.word	0x00008690
        /*0944*/ 	.word	0x00000000
        /*0948*/ 	.word	0x000000a8
        /*094c*/ 	.short	0x010a
        /*094e*/ 	.byte	0xff
	.zero		1


	//   ....[134]....
        /*0950*/ 	.word	0x000086e0
        /*0954*/ 	.word	0x00000003
        /*0958*/ 	.word	0x000000c0
        /*095c*/ 	.short	0x010a
        /*095e*/ 	.byte	0xff
	.zero		1


	//   ....[135]....
        /*0960*/ 	.word	0x00008740
        /*0964*/ 	.word	0x00000000
        /*0968*/ 	.word	0x000000a0
        /*096c*/ 	.short	0x010a
        /*096e*/ 	.byte	0xff
	.zero		1


	//   ....[136]....
        /*0970*/ 	.word	0x00008790
        /*0974*/ 	.word	0x00000095
        /*0978*/ 	.word	0x000000e0
        /*097c*/ 	.short	0x010a
        /*097e*/ 	.byte	0xff
	.zero		1


	//----- nvinfo : EIATTR_NUM_MBARRIERS
	.align		4
.L_47:
        /*0980*/ 	.byte	0x03, 0x38
        /*0982*/ 	.short	0x0029


	//----- nvinfo : EIATTR_EXIT_INSTR_OFFSETS
	.align		4
        /*0984*/ 	.byte	0x04, 0x1c
        /*0986*/ 	.short	(.L_49 - .L_48)


	//   ....[0]....
.L_48:
        /*0988*/ 	.word	0x00003090


	//   ....[1]....
        /*098c*/ 	.word	0x00003580


	//   ....[2]....
        /*0990*/ 	.word	0x000035e0


	//   ....[3]....
        /*0994*/ 	.word	0x00004960


	//   ....[4]....
        /*0998*/ 	.word	0x00005510


	//   ....[5]....
        /*099c*/ 	.word	0x00005550


	//   ....[6]....
        /*09a0*/ 	.word	0x00007bc0


	//----- nvinfo : EIATTR_MAX_THREADS
	.align		4
.L_49:
        /*09a4*/ 	.byte	0x04, 0x05
        /*09a6*/ 	.short	(.L_51 - .L_50)
.L_50:
        /*09a8*/ 	.word	0x00000100
        /*09ac*/ 	.word	0x00000001
        /*09b0*/ 	.word	0x00000001


	//----- nvinfo : EIATTR_CRS_STACK_SIZE
	.align		4
.L_51:
        /*09b4*/ 	.byte	0x04, 0x1e
        /*09b6*/ 	.short	(.L_53 - .L_52)
.L_52:
        /*09b8*/ 	.word	0x00000000


	//----- nvinfo : EIATTR_CBANK_PARAM_SIZE
	.align		4
.L_53:
        /*09bc*/ 	.byte	0x03, 0x19
        /*09be*/ 	.short	0x0800


	//----- nvinfo : EIATTR_PARAM_CBANK
	.align		4
        /*09c0*/ 	.byte	0x04, 0x0a
        /*09c2*/ 	.short	(.L_55 - .L_54)
	.align		4
.L_54:
        /*09c4*/ 	.word	index@(.nv.constant0._ZN7cutlass13device_kernelINS_4gemm6kernel13GemmUniversalIN4cute5tupleIJiiiiEEENS1_10collective13CollectiveMmaINS1_35MainloopSm100TmaUmmaWarpSpecializedILi10ELi2ELi4ENS5_IJNS4_1CILi4EEESB_NSA_ILi1EEEEEEEENS5_IJNSA_ILi256EEENSA_ILi64EEENSA_ILi128EEEEEEaNS5_IJlSC_lEEEaSJ_NS4_8TiledMMAINS4_8MMA_AtomIJNS4_21SM100_MMA_S8_2x1SM_SSIaaiLi256ELi64ELNS4_4UMMA5MajorE0ELSO_0ELNSN_8SaturateE0EEEEEENS4_6LayoutINS5_IJSC_SC_SC_EEENS5_IJNSA_ILi0EEESU_SU_EEEEENS5_IJNS4_10UnderscoreESX_SX_EEEEENS4_28SM100_TMA_2SM_LOAD_MULTICASTENS4_14ComposedLayoutINS4_7SwizzleILi3ELi4ELi3EEENS4_18smem_ptr_flag_bitsILi8EEENSS_INS5_IJNSA_ILi8EEESH_EEENS5_IJSH_SC_EEEEEEEvNS4_8identityES10_S1A_vS1B_EENS_8epilogue10collective18CollectiveEpilogueINS1D_23Sm100TmaWarpSpecializedILi1ELi1ELi64ELb0ELb0EEEJNS5_IJSH_SG_SH_EEENS5_IJNSS_ISH_SC_EENSS_ISG_SC_EEEEEaSJ_aSJ_NS1D_6fusion15FusionCallbacksIS1H_NS1M_17LinearCombinationIaiaiLNS_15FloatRoundStyleE2EEES1I_S1L_JEEENS4_5SM1004TMEM4LOAD26SM100_TMEM_LOAD_32dp32b64xENS4_13SM90_TMA_LOADENS11_INS12_ILi2ELi4ELi3EEES15_NSS_INS5_IJS16_SG_EEENS5_IJSG_SC_EEEEEEENS4_39AutoVectorizingCopyWithAssumedAlignmentILi128EEENS4_14SM90_TMA_STOREES21_S23_S23_EEEvvEEEEvNT_6ParamsE)
        /*09c8*/ 	.short	0x0380
        /*09ca*/ 	.short	0x0800


	//----- nvinfo : EIATTR_SW_WAR
	.align		4
.L_55:
        /*09cc*/ 	.byte	0x04, 0x36
        /*09ce*/ 	.short	(.L_57 - .L_56)
.L_56:
        /*09d0*/ 	.word	0x00000008
.L_57:


//--------------------- .nv.callgraph             --------------------------
	.section	.nv.callgraph,"",@"SHT_CUDA_CALLGRAPH"
	.align	4
	.sectionentsize	8
	.align		4
        /*0000*/ 	.word	0x00000000
	.align		4
        /*0004*/ 	.word	0xffffffff
	.align		4
        /*0008*/ 	.word	index@(_ZN7cutlass13device_kernelINS_4gemm6kernel13GemmUniversalIN4cute5tupleIJiiiiEEENS1_10collective13CollectiveMmaINS1_35MainloopSm100TmaUmmaWarpSpecializedILi10ELi2ELi4ENS5_IJNS4_1CILi4EEESB_NSA_ILi1EEEEEEEENS5_IJNSA_ILi256EEENSA_ILi64EEENSA_ILi128EEEEEEaNS5_IJlSC_lEEEaSJ_NS4_8TiledMMAINS4_8MMA_AtomIJNS4_21SM100_MMA_S8_2x1SM_SSIaaiLi256ELi64ELNS4_4UMMA5MajorE0ELSO_0ELNSN_8SaturateE0EEEEEENS4_6LayoutINS5_IJSC_SC_SC_EEENS5_IJNSA_ILi0EEESU_SU_EEEEENS5_IJNS4_10UnderscoreESX_SX_EEEEENS4_28SM100_TMA_2SM_LOAD_MULTICASTENS4_14ComposedLayoutINS4_7SwizzleILi3ELi4ELi3EEENS4_18smem_ptr_flag_bitsILi8EEENSS_INS5_IJNSA_ILi8EEESH_EEENS5_IJSH_SC_EEEEEEEvNS4_8identityES10_S1A_vS1B_EENS_8epilogue10collective18CollectiveEpilogueINS1D_23Sm100TmaWarpSpecializedILi1ELi1ELi64ELb0ELb0EEEJNS5_IJSH_SG_SH_EEENS5_IJNSS_ISH_SC_EENSS_ISG_SC_EEEEEaSJ_aSJ_NS1D_6fusion15FusionCallbacksIS1H_NS1M_17LinearCombinationIaiaiLNS_15FloatRoundStyleE2EEES1I_S1L_JEEENS4_5SM1004TMEM4LOAD26SM100_TMEM_LOAD_32dp32b64xENS4_13SM90_TMA_LOADENS11_INS12_ILi2ELi4ELi3EEES15_NSS_INS5_IJS16_SG_EEENS5_IJSG_SC_EEEEEEENS4_39AutoVectorizingCopyWithAssumedAlignmentILi128EEENS4_14SM90_TMA_STOREES21_S23_S23_EEEvvEEEEvNT_6ParamsE)
	.align		4
        /*000c*/ 	.word	index@(__assertfail)
	.align		4
        /*0010*/ 	.word	0x00000000
	.align		4
        /*0014*/ 	.word	0xfffffffe
	.align		4
        /*0018*/ 	.word	0x00000000
	.align		4
        /*001c*/ 	.word	0xfffffffd
	.align		4
        /*0020*/ 	.word	0x00000000
	.align		4
        /*0024*/ 	.word	0xfffffffc


//--------------------- .nv.constant4             --------------------------
	.section	.nv.constant4,"a",@progbits
	.align	8
	.align		8
.nv.constant4:
        /*0000*/ 	.dword	__assertfail
	.align		8
        /*0008*/ 	.dword	__unnamed_1
	.align		8
        /*0010*/ 	.dword	__unnamed_2
	.align		8
        /*0018*/ 	.dword	_ZN40_INTERNAL_b9883bad_4_k_cu_f89985c3_350474cuda3std3__45__cpo5beginE
	.align		8
        /*0020*/ 	.dword	_ZN40_INTERNAL_b9883bad_4_k_cu_f89985c3_350474cuda3std3__45__cpo3endE
	.align		8
        /*0028*/ 	.dword	_ZN40_INTERNAL_b9883bad_4_k_cu_f89985c3_350474cuda3std3__45__cpo6cbeginE
	.align		8
        /*0030*/ 	.dword	_ZN40_INTERNAL_b9883bad_4_k_cu_f89985c3_350474cuda3std3__45__cpo4cendE
	.align		8
        /*0038*/ 	.dword	_ZN40_INTERNAL_b9883bad_4_k_cu_f89985c3_350474cuda3std3__442_GLOBAL__N__b9883bad_4_k_cu_f89985c3_350476ignoreE
	.align		8
        /*0040*/ 	.dword	_ZN40_INTERNAL_b9883bad_4_k_cu_f89985c3_350474cuda3std3__419piecewise_constructE
	.align		8
        /*0048*/ 	.dword	_ZN40_INTERNAL_b9883bad_4_k_cu_f89985c3_350474cuda3std3__48in_placeE
	.align		8
        /*0050*/ 	.dword	_ZN40_INTERNAL_b9883bad_4_k_cu_f89985c3_350474cuda3std6ranges3__45__cpo4swapE
	.align		8
        /*0058*/ 	.dword	_ZN40_INTERNAL_b9883bad_4_k_cu_f89985c3_350474cuda3std6ranges3__45__cpo9iter_moveE
	.align		8
        /*0060*/ 	.dword	_ZN40_INTERNAL_b9883bad_4_k_cu_f89985c3_350474cute7productE
	.align		8
        /*0068*/ 	.dword	_ZN40_INTERNAL_b9883bad_4_k_cu_f89985c3_350474cute1_E
	.align		8
        /*0070*/ 	.dword	$str$25
	.align		8
        /*0078*/ 	.dword	$str$26
	.align		8
        /*0080*/ 	.dword	$str$27
	.align		8
        /*0088*/ 	.dword	$str$28


//--------------------- .text._ZN7cutlass13device_kernelINS_4gemm6kernel13GemmUniversalIN4cute5tupleIJiiiiEEENS1_10collective13CollectiveMmaINS1_35MainloopSm100TmaUmmaWarpSpecializedILi10ELi2ELi4ENS5_IJNS4_1CILi4EEESB_NSA_ILi1EEEEEEEENS5_IJNSA_ILi256EEENSA_ILi64EEENSA_ILi128EEEEEEaNS5_IJlSC_lEEEaSJ_NS4_8TiledMMAINS4_8MMA_AtomIJNS4_21SM100_MMA_S8_2x1SM_SSIaaiLi256ELi64ELNS4_4UMMA5MajorE0ELSO_0ELNSN_8SaturateE0EEEEEENS4_6LayoutINS5_IJSC_SC_SC_EEENS5_IJNSA_ILi0EEESU_SU_EEEEENS5_IJNS4_10UnderscoreESX_SX_EEEEENS4_28SM100_TMA_2SM_LOAD_MULTICASTENS4_14ComposedLayoutINS4_7SwizzleILi3ELi4ELi3EEENS4_18smem_ptr_flag_bitsILi8EEENSS_INS5_IJNSA_ILi8EEESH_EEENS5_IJSH_SC_EEEEEEEvNS4_8identityES10_S1A_vS1B_EENS_8epilogue10collective18CollectiveEpilogueINS1D_23Sm100TmaWarpSpecializedILi1ELi1ELi64ELb0ELb0EEEJNS5_IJSH_SG_SH_EEENS5_IJNSS_ISH_SC_EENSS_ISG_SC_EEEEEaSJ_aSJ_NS1D_6fusion15FusionCallbacksIS1H_NS1M_17LinearCombinationIaiaiLNS_15FloatRoundStyleE2EEES1I_S1L_JEEENS4_5SM1004TMEM4LOAD26SM100_TMEM_LOAD_32dp32b64xENS4_13SM90_TMA_LOADENS11_INS12_ILi2ELi4ELi3EEES15_NSS_INS5_IJS16_SG_EEENS5_IJSG_SC_EEEEEEENS4_39AutoVectorizingCopyWithAssumedAlignmentILi128EEENS4_14SM90_TMA_STOREES21_S23_S23_EEEvvEEEEvNT_6ParamsE --------------------------
	.section	.text._ZN7cutlass13device_kernelINS_4gemm6kernel13GemmUniversalIN4cute5tupleIJiiiiEEENS1_10collective13CollectiveMmaINS1_35MainloopSm100TmaUmmaWarpSpecializedILi10ELi2ELi4ENS5_IJNS4_1CILi4EEESB_NSA_ILi1EEEEEEEENS5_IJNSA_ILi256EEENSA_ILi64EEENSA_ILi128EEEEEEaNS5_IJlSC_lEEEaSJ_NS4_8TiledMMAINS4_8MMA_AtomIJNS4_21SM100_MMA_S8_2x1SM_SSIaaiLi256ELi64ELNS4_4UMMA5MajorE0ELSO_0ELNSN_8SaturateE0EEEEEENS4_6LayoutINS5_IJSC_SC_SC_EEENS5_IJNSA_ILi0EEESU_SU_EEEEENS5_IJNS4_10UnderscoreESX_SX_EEEEENS4_28SM100_TMA_2SM_LOAD_MULTICASTENS4_14ComposedLayoutINS4_7SwizzleILi3ELi4ELi3EEENS4_18smem_ptr_flag_bitsILi8EEENSS_INS5_IJNSA_ILi8EEESH_EEENS5_IJSH_SC_EEEEEEEvNS4_8identityES10_S1A_vS1B_EENS_8epilogue10collective18CollectiveEpilogueINS1D_23Sm100TmaWarpSpecializedILi1ELi1ELi64ELb0ELb0EEEJNS5_IJSH_SG_SH_EEENS5_IJNSS_ISH_SC_EENSS_ISG_SC_EEEEEaSJ_aSJ_NS1D_6fusion15FusionCallbacksIS1H_NS1M_17LinearCombinationIaiaiLNS_15FloatRoundStyleE2EEES1I_S1L_JEEENS4_5SM1004TMEM4LOAD26SM100_TMEM_LOAD_32dp32b64xENS4_13SM90_TMA_LOADENS11_INS12_ILi2ELi4ELi3EEES15_NSS_INS5_IJS16_SG_EEENS5_IJSG_SC_EEEEEEENS4_39AutoVectorizingCopyWithAssumedAlignmentILi128EEENS4_14SM90_TMA_STOREES21_S23_S23_EEEvvEEEEvNT_6ParamsE,"ax",@progbits
	.align	128
.text._ZN7cutlass13device_kernelINS_4gemm6kernel13GemmUniversalIN4cute5tupleIJiiiiEEENS1_10collective13CollectiveMmaINS1_35MainloopSm100TmaUmmaWarpSpecializedILi10ELi2ELi4ENS5_IJNS4_1CILi4EEESB_NSA_ILi1EEEEEEEENS5_IJNSA_ILi256EEENSA_ILi64EEENSA_ILi128EEEEEEaNS5_IJlSC_lEEEaSJ_NS4_8TiledMMAINS4_8MMA_AtomIJNS4_21SM100_MMA_S8_2x1SM_SSIaaiLi256ELi64ELNS4_4UMMA5MajorE0ELSO_0ELNSN_8SaturateE0EEEEEENS4_6LayoutINS5_IJSC_SC_SC_EEENS5_IJNSA_ILi0EEESU_SU_EEEEENS5_IJNS4_10UnderscoreESX_SX_EEEEENS4_28SM100_TMA_2SM_LOAD_MULTICASTENS4_14ComposedLayoutINS4_7SwizzleILi3ELi4ELi3EEENS4_18smem_ptr_flag_bitsILi8EEENSS_INS5_IJNSA_ILi8EEESH_EEENS5_IJSH_SC_EEEEEEEvNS4_8identityES10_S1A_vS1B_EENS_8epilogue10collective18CollectiveEpilogueINS1D_23Sm100TmaWarpSpecializedILi1ELi1ELi64ELb0ELb0EEEJNS5_IJSH_SG_SH_EEENS5_IJNSS_ISH_SC_EENSS_ISG_SC_EEEEEaSJ_aSJ_NS1D_6fusion15FusionCallbacksIS1H_NS1M_17LinearCombinationIaiaiLNS_15FloatRoundStyleE2EEES1I_S1L_JEEENS4_5SM1004TMEM4LOAD26SM100_TMEM_LOAD_32dp32b64xENS4_13SM90_TMA_LOADENS11_INS12_ILi2ELi4ELi3EEES15_NSS_INS5_IJS16_SG_EEENS5_IJSG_SC_EEEEEEENS4_39AutoVectorizingCopyWithAssumedAlignmentILi128EEENS4_14SM90_TMA_STOREES21_S23_S23_EEEvvEEEEvNT_6ParamsE:
        .type           _ZN7cutlass13device_kernelINS_4gemm6kernel13GemmUniversalIN4cute5tupleIJiiiiEEENS1_10collective13CollectiveMmaINS1_35MainloopSm100TmaUmmaWarpSpecializedILi10ELi2ELi4ENS5_IJNS4_1CILi4EEESB_NSA_ILi1EEEEEEEENS5_IJNSA_ILi256EEENSA_ILi64EEENSA_ILi128EEEEEEaNS5_IJlSC_lEEEaSJ_NS4_8TiledMMAINS4_8MMA_AtomIJNS4_21SM100_MMA_S8_2x1SM_SSIaaiLi256ELi64ELNS4_4UMMA5MajorE0ELSO_0ELNSN_8SaturateE0EEEEEENS4_6LayoutINS5_IJSC_SC_SC_EEENS5_IJNSA_ILi0EEESU_SU_EEEEENS5_IJNS4_10UnderscoreESX_SX_EEEEENS4_28SM100_TMA_2SM_LOAD_MULTICASTENS4_14ComposedLayoutINS4_7SwizzleILi3ELi4ELi3EEENS4_18smem_ptr_flag_bitsILi8EEENSS_INS5_IJNSA_ILi8EEESH_EEENS5_IJSH_SC_EEEEEEEvNS4_8identityES10_S1A_vS1B_EENS_8epilogue10collective18CollectiveEpilogueINS1D_23Sm100TmaWarpSpecializedILi1ELi1ELi64ELb0ELb0EEEJNS5_IJSH_SG_SH_EEENS5_IJNSS_ISH_SC_EENSS_ISG_SC_EEEEEaSJ_aSJ_NS1D_6fusion15FusionCallbacksIS1H_NS1M_17LinearCombinationIaiaiLNS_15FloatRoundStyleE2EEES1I_S1L_JEEENS4_5SM1004TMEM4LOAD26SM100_TMEM_LOAD_32dp32b64xENS4_13SM90_TMA_LOADENS11_INS12_ILi2ELi4ELi3EEES15_NSS_INS5_IJS16_SG_EEENS5_IJSG_SC_EEEEEEENS4_39AutoVectorizingCopyWithAssumedAlignmentILi128EEENS4_14SM90_TMA_STOREES21_S23_S23_EEEvvEEEEvNT_6ParamsE,@function
        .size           _ZN7cutlass13device_kernelINS_4gemm6kernel13GemmUniversalIN4cute5tupleIJiiiiEEENS1_10collective13CollectiveMmaINS1_35MainloopSm100TmaUmmaWarpSpecializedILi10ELi2ELi4ENS5_IJNS4_1CILi4EEESB_NSA_ILi1EEEEEEEENS5_IJNSA_ILi256EEENSA_ILi64EEENSA_ILi128EEEEEEaNS5_IJlSC_lEEEaSJ_NS4_8TiledMMAINS4_8MMA_AtomIJNS4_21SM100_MMA_S8_2x1SM_SSIaaiLi256ELi64ELNS4_4UMMA5MajorE0ELSO_0ELNSN_8SaturateE0EEEEEENS4_6LayoutINS5_IJSC_SC_SC_EEENS5_IJNSA_ILi0EEESU_SU_EEEEENS5_IJNS4_10UnderscoreESX_SX_EEEEENS4_28SM100_TMA_2SM_LOAD_MULTICASTENS4_14ComposedLayoutINS4_7SwizzleILi3ELi4ELi3EEENS4_18smem_ptr_flag_bitsILi8EEENSS_INS5_IJNSA_ILi8EEESH_EEENS5_IJSH_SC_EEEEEEEvNS4_8identityES10_S1A_vS1B_EENS_8epilogue10collective18CollectiveEpilogueINS1D_23Sm100TmaWarpSpecializedILi1ELi1ELi64ELb0ELb0EEEJNS5_IJSH_SG_SH_EEENS5_IJNSS_ISH_SC_EENSS_ISG_SC_EEEEEaSJ_aSJ_NS1D_6fusion15FusionCallbacksIS1H_NS1M_17LinearCombinationIaiaiLNS_15FloatRoundStyleE2EEES1I_S1L_JEEENS4_5SM1004TMEM4LOAD26SM100_TMEM_LOAD_32dp32b64xENS4_13SM90_TMA_LOADENS11_INS12_ILi2ELi4ELi3EEES15_NSS_INS5_IJS16_SG_EEENS5_IJSG_SC_EEEEEEENS4_39AutoVectorizingCopyWithAssumedAlignmentILi128EEENS4_14SM90_TMA_STOREES21_S23_S23_EEEvvEEEEvNT_6ParamsE,(.L_x_168 - _ZN7cutlass13device_kernelINS_4gemm6kernel13GemmUniversalIN4cute5tupleIJiiiiEEENS1_10collective13CollectiveMmaINS1_35MainloopSm100TmaUmmaWarpSpecializedILi10ELi2ELi4ENS5_IJNS4_1CILi4EEESB_NSA_ILi1EEEEEEEENS5_IJNSA_ILi256EEENSA_ILi64EEENSA_ILi128EEEEEEaNS5_IJlSC_lEEEaSJ_NS4_8TiledMMAINS4_8MMA_AtomIJNS4_21SM100_MMA_S8_2x1SM_SSIaaiLi256ELi64ELNS4_4UMMA5MajorE0ELSO_0ELNSN_8SaturateE0EEEEEENS4_6LayoutINS5_IJSC_SC_SC_EEENS5_IJNSA_ILi0EEESU_SU_EEEEENS5_IJNS4_10UnderscoreESX_SX_EEEEENS4_28SM100_TMA_2SM_LOAD_MULTICASTENS4_14ComposedLayoutINS4_7SwizzleILi3ELi4ELi3EEENS4_18smem_ptr_flag_bitsILi8EEENSS_INS5_IJNSA_ILi8EEESH_EEENS5_IJSH_SC_EEEEEEEvNS4_8identityES10_S1A_vS1B_EENS_8epilogue10collective18CollectiveEpilogueINS1D_23Sm100TmaWarpSpecializedILi1ELi1ELi64ELb0ELb0EEEJNS5_IJSH_SG_SH_EEENS5_IJNSS_ISH_SC_EENSS_ISG_SC_EEEEEaSJ_aSJ_NS1D_6fusion15FusionCallbacksIS1H_NS1M_17LinearCombinationIaiaiLNS_15FloatRoundStyleE2EEES1I_S1L_JEEENS4_5SM1004TMEM4LOAD26SM100_TMEM_LOAD_32dp32b64xENS4_13SM90_TMA_LOADENS11_INS12_ILi2ELi4ELi3EEES15_NSS_INS5_IJS16_SG_EEENS5_IJSG_SC_EEEEEEENS4_39AutoVectorizingCopyWithAssumedAlignmentILi128EEENS4_14SM90_TMA_STOREES21_S23_S23_EEEvvEEEEvNT_6ParamsE)
        .other          _ZN7cutlass13device_kernelINS_4gemm6kernel13GemmUniversalIN4cute5tupleIJiiiiEEENS1_10collective13CollectiveMmaINS1_35MainloopSm100TmaUmmaWarpSpecializedILi10ELi2ELi4ENS5_IJNS4_1CILi4EEESB_NSA_ILi1EEEEEEEENS5_IJNSA_ILi256EEENSA_ILi64EEENSA_ILi128EEEEEEaNS5_IJlSC_lEEEaSJ_NS4_8TiledMMAINS4_8MMA_AtomIJNS4_21SM100_MMA_S8_2x1SM_SSIaaiLi256ELi64ELNS4_4UMMA5MajorE0ELSO_0ELNSN_8SaturateE0EEEEEENS4_6LayoutINS5_IJSC_SC_SC_EEENS5_IJNSA_ILi0EEESU_SU_EEEEENS5_IJNS4_10UnderscoreESX_SX_EEEEENS4_28SM100_TMA_2SM_LOAD_MULTICASTENS4_14ComposedLayoutINS4_7SwizzleILi3ELi4ELi3EEENS4_18smem_ptr_flag_bitsILi8EEENSS_INS5_IJNSA_ILi8EEESH_EEENS5_IJSH_SC_EEEEEEEvNS4_8identityES10_S1A_vS1B_EENS_8epilogue10collective18CollectiveEpilogueINS1D_23Sm100TmaWarpSpecializedILi1ELi1ELi64ELb0ELb0EEEJNS5_IJSH_SG_SH_EEENS5_IJNSS_ISH_SC_EENSS_ISG_SC_EEEEEaSJ_aSJ_NS1D_6fusion15FusionCallbacksIS1H_NS1M_17LinearCombinationIaiaiLNS_15FloatRoundStyleE2EEES1I_S1L_JEEENS4_5SM1004TMEM4LOAD26SM100_TMEM_LOAD_32dp32b64xENS4_13SM90_TMA_LOADENS11_INS12_ILi2ELi4ELi3EEES15_NSS_INS5_IJS16_SG_EEENS5_IJSG_SC_EEEEEEENS4_39AutoVectorizingCopyWithAssumedAlignmentILi128EEENS4_14SM90_TMA_STOREES21_S23_S23_EEEvvEEEEvNT_6ParamsE,@"STO_CUDA_ENTRY STV_DEFAULT"
_ZN7cutlass13device_kernelINS_4gemm6kernel13GemmUniversalIN4cute5tupleIJiiiiEEENS1_10collective13CollectiveMmaINS1_35MainloopSm100TmaUmmaWarpSpecializedILi10ELi2ELi4ENS5_IJNS4_1CILi4EEESB_NSA_ILi1EEEEEEEENS5_IJNSA_ILi256EEENSA_ILi64EEENSA_ILi128EEEEEEaNS5_IJlSC_lEEEaSJ_NS4_8TiledMMAINS4_8MMA_AtomIJNS4_21SM100_MMA_S8_2x1SM_SSIaaiLi256ELi64ELNS4_4UMMA5MajorE0ELSO_0ELNSN_8SaturateE0EEEEEENS4_6LayoutINS5_IJSC_SC_SC_EEENS5_IJNSA_ILi0EEESU_SU_EEEEENS5_IJNS4_10UnderscoreESX_SX_EEEEENS4_28SM100_TMA_2SM_LOAD_MULTICASTENS4_14ComposedLayoutINS4_7SwizzleILi3ELi4ELi3EEENS4_18smem_ptr_flag_bitsILi8EEENSS_INS5_IJNSA_ILi8EEESH_EEENS5_IJSH_SC_EEEEEEEvNS4_8identityES10_S1A_vS1B_EENS_8epilogue10collective18CollectiveEpilogueINS1D_23Sm100TmaWarpSpecializedILi1ELi1ELi64ELb0ELb0EEEJNS5_IJSH_SG_SH_EEENS5_IJNSS_ISH_SC_EENSS_ISG_SC_EEEEEaSJ_aSJ_NS1D_6fusion15FusionCallbacksIS1H_NS1M_17LinearCombinationIaiaiLNS_15FloatRoundStyleE2EEES1I_S1L_JEEENS4_5SM1004TMEM4LOAD26SM100_TMEM_LOAD_32dp32b64xENS4_13SM90_TMA_LOADENS11_INS12_ILi2ELi4ELi3EEES15_NSS_INS5_IJS16_SG_EEENS5_IJSG_SC_EEEEEEENS4_39AutoVectorizingCopyWithAssumedAlignmentILi128EEENS4_14SM90_TMA_STOREES21_S23_S23_EEEvvEEEEvNT_6ParamsE:
[----:B------:R-:W1:Y:S01]  /*0000*/  LDC R1, c[0x0][0x37c] ;  /* 0x0000df00ff017b82 */ /* 0x000e620000000800 */
[----:B------:R-:W2:Y:S01]  /*0010*/  S2R R142, SR_TID.X ;  /* 0x00000000008e7919 */ /* 0x000ea20000002100 */
[----:B------:R-:W3:Y:S06]  /*0020*/  LDCU.64 UR6, c[0x0][0x890] ;  /* 0x00011200ff0677ac */ /* 0x000eec0008000a00 */
[----:B------:R-:W4:Y:S01]  /*0030*/  S2UR UR54, SR_CgaCtaId ;  /* 0x00000000003679c3 */ /* 0x000f220000008800 */
[----:B------:R-:W-:Y:S01]  /*0040*/  PRMT R147, RZ, 0x7610, R147 ;  /* 0x00007610ff937816 */ /* 0x000fe20000000093 */
[----:B------:R-:W1:Y:S01]  /*0050*/  LDCU.64 UR52, c[0x0][0x358] ;  /* 0x00006b00ff3477ac */ /* 0x000e620008000a00 */
[----:B------:R-:W-:-:S02]  /*0060*/  ELECT P0, URZ, PT ;  /* 0x0000000000ff782f */ /* 0x000fc40003800000 */
[----:B---3--:R-:W-:-:S04]  /*0070*/  ISETP.NE.U32.AND P1, PT, RZ, UR6, PT ;  /* 0x00000006ff007c0c */ /* 0x008fc8000bf25070 */
[----:B------:R-:W-:Y:S01]  /*0080*/  ISETP.NE.AND.EX P2, PT, RZ, UR7, PT, P1 ;  /* 0x00000007ff007c0c */ /* 0x000fe2000bf45310 */
[----:B----4-:R-:W-:Y:S02]  /*0090*/  ULOP3.LUT UR17, UR54, 0x1, URZ, 0xc0, !UPT ;  /* 0x0000000136117892 */ /* 0x010fe4000f8ec0ff */
[----:B------:R-:W-:Y:S01]  /*00a0*/  ULOP3.LUT UR16, UR54, 0x1, URZ, 0x3c, !UPT ;  /* 0x0000000136107892 */ /* 0x000fe2000f8e3cff */
[----:B--2---:R-:W-:-:S05]  /*00b0*/  SHF.R.U32.HI R148, RZ, 0x5, R142 ;  /* 0x00000005ff947819 */ /* 0x004fca000001168e */
[----:B------:R-:W2:Y:S02]  /*00c0*/  SHFL.IDX PT, R0, R148, RZ, 0x1f ;  /* 0x00001fff94007589 */ /* 0x000ea400000e0000 */
[----:B--2---:R-:W-:Y:S02]  /*00d0*/  R2UR UR11, R0 ;  /* 0x00000000000b72ca */ /* 0x004fe400000e0000 */
[----:B-1----:R-:W-:Y:S05]  /*00e0*/  @P2 BRA `(.L_x_0) ;  /* 0x00000000002c2947 */ /* 0x002fea0003800000 */
[----:B------:R-:W1:Y:S02]  /*00f0*/  LDCU.64 UR4, c[0x0][0x888] ;  /* 0x00011100ff0477ac */ /* 0x000e640008000a00 */
[----:B-1----:R-:W-:-:S04]  /*0100*/  UISETP.NE.U32.AND UP0, UPT, UR4, URZ, UPT ;  /* 0x000000ff0400728c */ /* 0x002fc8000bf05070 */
[----:B------:R-:W-:-:S09]  /*0110*/  UISETP.NE.AND.EX UP0, UPT, UR5, URZ, UPT, UP0 ;  /* 0x000000ff0500728c */ /* 0x000fd2000bf05300 */
[----:B------:R-:W-:Y:S05]  /*0120*/  BRA.U !UP0, `(.L_x_1) ;  /* 0x0000000108107547 */ /* 0x000fea000b800000 */
[----:B------:R-:W1:Y:S02]  /*0130*/  LDC.64 R72, c[0x0][0x888] ;  /* 0x00022200ff487b82 */ /* 0x000e640000000a00 */
[----:B-1----:R1:W5:Y:S01]  /*0140*/  LDG.E R72, desc[UR52][R72.64] ;  /* 0x0000003448487981 */ /* 0x002362000c1e1900 */
[----:B------:R-:W-:Y:S01]  /*0150*/  HFMA2 R147, -RZ, RZ, 0, 5.9604644775390625e-08 ;  /* 0x00000001ff937431 */ /* 0x000fe200000001ff */
[----:B------:R-:W-:Y:S05]  /*0160*/  BRA `(.L_x_0) ;  /* 0x00000000000c7947 */ /* 0x000fea0003800000 */
.L_x_1:
[----:B------:R-:W1:Y:S01]  /*0170*/  LDCU UR4, c[0x0][0x880] ;  /* 0x00011000ff0477ac */ /* 0x000e620008000800 */
[----:B------:R-:W-:Y:S01]  /*0180*/  HFMA2 R147, -RZ, RZ, 0, 5.9604644775390625e-08 ;  /* 0x00000001ff937431 */ /* 0x000fe200000001ff */
[----:B-1----:R-:W-:-:S07]  /*0190*/  MOV R72, UR4 ;  /* 0x0000000400487c02 */ /* 0x002fce0008000f00 */
.L_x_0:
[----:B------:R-:W2:Y:S02]  /*01a0*/  LDCU.64 UR4, c[0x0][0x8b0] ;  /* 0x00011600ff0477ac */ /* 0x000ea40008000a00 */
[----:B--2---:R-:W-:-:S04]  /*01b0*/  UISETP.NE.U32.AND UP0, UPT, UR4, URZ, UPT ;  /* 0x000000ff0400728c */ /* 0x004fc8000bf05070 */
[----:B------:R-:W-:-:S09]  /*01c0*/  UISETP.NE.AND.EX UP0, UPT, UR5, URZ, UPT, UP0 ;  /* 0x000000ff0500728c */ /* 0x000fd2000bf05300 */
[----:B------:R-:W-:Y:S05]  /*01d0*/  BRA.U UP0, `(.L_x_2) ;  /* 0x0000000100247547 */ /* 0x000fea000b800000 */
[----:B------:R-:W2:Y:S02]  /*01e0*/  LDCU.64 UR4, c[0x0][0x8a8] ;  /* 0x00011500ff0477ac */ /* 0x000ea40008000a00 */
[----:B--2---:R-:W-:-:S04]  /*01f0*/  UISETP.NE.U32.AND UP0, UPT, UR4, URZ, UPT ;  /* 0x000000ff0400728c */ /* 0x004fc8000bf05070 */
[----:B------:R-:W-:-:S09]  /*0200*/  UISETP.NE.AND.EX UP0, UPT, UR5, URZ, UPT, UP0 ;  /* 0x000000ff0500728c */ /* 0x000fd2000bf05300 */
[----:B------:R-:W-:Y:S05]  /*0210*/  BRA.U !UP0, `(.L_x_3) ;  /* 0x00000001080c7547 */ /* 0x000fea000b800000 */
[----:B------:R-:W2:Y:S02]  /*0220*/  LDC.64 R70, c[0x0][0x8a8] ;  /* 0x00022a00ff467b82 */ /* 0x000ea40000000a00 */
[----:B--2---:R2:W5:Y:S01]  /*0230*/  LDG.E R70, desc[UR52][R70.64] ;  /* 0x0000003446467981 */ /* 0x004562000c1e1900 */
[----:B------:R-:W-:Y:S05]  /*0240*/  BRA `(.L_x_2) ;  /* 0x0000000000087947 */ /* 0x000fea0003800000 */
.L_x_3:
[----:B------:R-:W2:Y:S02]  /*0250*/  LDCU UR4, c[0x0][0x8a0] ;  /* 0x00011400ff0477ac */ /* 0x000ea40008000800 */
[----:B--2---:R-:W-:Y:S02]  /*0260*/  MOV R70, UR4 ;  /* 0x0000000400467c02 */ /* 0x004fe40008000f00 */
.L_x_2:
[----:B------:R-:W-:Y:S01]  /*0270*/  IMAD.U32 R0, RZ, RZ, UR11 ;  /* 0x0000000bff007e24 */ /* 0x000fe2000f8e00ff */
[----:B------:R-:W-:Y:S04]  /*0280*/  BSSY.RECONVERGENT B0, `(.L_x_4) ;  /* 0x000000c000007945 */ /* 0x000fe80003800200 */
[C---:B------:R-:W-:Y:S02]  /*0290*/  ISETP.NE.OR P3, PT, R0.reuse, 0x1, !P0 ;  /* 0x000000010000780c */ /* 0x040fe40004765670 */
[----:B------:R-:W-:-:S11]  /*02a0*/  ISETP.NE.OR P2, PT, R0, 0x3, !P0 ;  /* 0x000000030000780c */ /* 0x000fd60004745670 */
[----:B------:R-:W-:Y:S05]  /*02b0*/  @P3 BRA `(.L_x_5) ;  /* 0x0000000000203947 */ /* 0x000fea0003800000 */
[----:B------:R-:W3:Y:S02]  /*02c0*/  LDCU.64 UR4, c[0x0][0x348] ;  /* 0x00006900ff0477ac */ /* 0x000ee40008000a00 */
[----:B---3--:R-:W-:Y:S02]  /*02d0*/  UIADD3 UR8, UP1, UPT, UR4, 0x80, URZ ;  /* 0x0000008004087890 */ /* 0x008fe4000ff3e0ff */
[----:B------:R-:W-:Y:S02]  /*02e0*/  UIADD3 UR4, UP0, UPT, UR4, 0x180, URZ ;  /* 0x0000018004047890 */ /* 0x000fe4000ff1e0ff */
[----:B------:R-:W-:Y:S02]  /*02f0*/  UIADD3.X UR9, UPT, UPT, URZ, UR5, URZ, UP1, !UPT ;  /* 0x00000005ff097290 */ /* 0x000fe40008ffe4ff */
[----:B------:R-:W-:-:S07]  /*0300*/  UIADD3.X UR5, UPT, UPT, URZ, UR5, URZ, UP0, !UPT ;  /* 0x00000005ff057290 */ /* 0x000fce00087fe4ff */
[----:B------:R3:W-:Y:S02]  /*0310*/  UTMACCTL.PF [UR8] ;  /* 0x00000000080079b9 */ /* 0x0007e40008040000 */
[----:B------:R3:W-:Y:S02]  /*0320*/  UTMACCTL.PF [UR4] ;  /* 0x00000000040079b9 */ /* 0x0007e40008040000 */
[----:B---3--:R-:W-:Y:S01]  /*0330*/  NOP ;  /* 0x0000000000007918 */ /* 0x008fe20000000000 */
.L_x_5:
[----:B------:R-:W-:Y:S05]  /*0340*/  BSYNC.RECONVERGENT B0 ;  /* 0x0000000000007941 */ /* 0x000fea0003800200 */
.L_x_4:
[----:B------:R-:W-:Y:S04]  /*0350*/  BSSY.RECONVERGENT B0, `(.L_x_6) ;  /* 0x000000a000007945 */ /* 0x000fe80003800200 */
        /* <DEDUP_REMOVED lines=9> */
.L_x_7:
[----:B------:R-:W-:Y:S05]  /*03f0*/  BSYNC.RECONVERGENT B0 ;  /* 0x0000000000007941 */ /* 0x000fea0003800200 */
.L_x_6:
[----:B------:R-:W3:Y:S01]  /*0400*/  LDCU.64 UR4, c[0x0][0x888] ;  /* 0x00011100ff0477ac */ /* 0x000ee20008000a00 */
[----:B------:R-:W-:Y:S01]  /*0410*/  ISETP.NE.AND.EX P1, PT, RZ, UR7, PT, P1 ;  /* 0x00000007ff007c0c */ /* 0x000fe2000bf25310 */
[----:B------:R-:W-:Y:S01]  /*0420*/  UPLOP3.LUT UP3, UPT, UPT, UPT, UPT, 0x80, 0x8 ;  /* 0x000000000008789c */ /* 0x000fe20003f6f070 */
[----:B---3--:R-:W-:-:S04]  /*0430*/  ISETP.NE.U32.AND P2, PT, RZ, UR4, PT ;  /* 0x00000004ff007c0c */ /* 0x008fc8000bf45070 */
[----:B------:R-:W-:-:S13]  /*0440*/  ISETP.NE.AND.EX P2, PT, RZ, UR5, PT, P2 ;  /* 0x00000005ff007c0c */ /* 0x000fda000bf45320 */
[----:B------:R-:W-:Y:S05]  /*0450*/  @P2 BRA P1, `(.L_x_8) ;  /* 0x0000000000282947 */ /* 0x000fea0000800000 */
[----:B-----5:R-:W-:Y:S01]  /*0460*/  R2UR UR8, R72 ;  /* 0x00000000480872ca */ /* 0x020fe200000e0000 */
[----:B------:R-:W-:Y:S02]  /*0470*/  UISETP.NE.U32.AND UP0, UPT, UR6, URZ, UPT ;  /* 0x000000ff0600728c */ /* 0x000fe4000bf05070 */
[----:B------:R-:W-:Y:S02]  /*0480*/  UISETP.NE.U32.AND UP1, UPT, UR4, URZ, UPT ;  /* 0x000000ff0400728c */ /* 0x000fe4000bf25070 */
[----:B------:R-:W-:Y:S02]  /*0490*/  UISETP.NE.AND.EX UP2, UPT, UR7, URZ, UPT, UP0 ;  /* 0x000000ff0700728c */ /* 0x000fe4000bf45300 */
[----:B------:R-:W-:-:S04]  /*04a0*/  UISETP.NE.AND.EX UP0, UPT, UR5, URZ, UPT, UP1 ;  /* 0x000000ff0500728c */ /* 0x000fc8000bf05310 */
[----:B------:R-:W-:Y:S02]  /*04b0*/  USEL UR4, URZ, 0xffffffff, UP0 ;  /* 0xffffffffff047887 */ /* 0x000fe40008000000 */
[----:B------:R-:W-:-:S04]  /*04c0*/  UISETP.NE.AND UP1, UPT, UR8, URZ, UPT ;  /* 0x000000ff0800728c */ /* 0x000fc8000bf25270 */
[----:B------:R-:W-:-:S04]  /*04d0*/  @!UP2 USEL UR4, URZ, 0xffffffff, UP1 ;  /* 0xffffffffff04a887 */ /* 0x000fc80008800000 */
[----:B------:R-:W-:-:S04]  /*04e0*/  ULOP3.LUT UR4, UR4, 0x1, URZ, 0xc0, !UPT ;  /* 0x0000000104047892 */ /* 0x000fc8000f8ec0ff */
[----:B------:R-:W-:-:S11]  /*04f0*/  UISETP.NE.U32.AND UP3, UPT, UR4, 0x1, UPT ;  /* 0x000000010400788c */ /* 0x000fd6000bf65070 */
.L_x_8:
[----:B------:R-:W3:Y:S01]  /*0500*/  SHFL.IDX PT, R0, R148, RZ, 0x1f ;  /* 0x00001fff94007589 */ /* 0x000ee200000e0000 */
[----:B------:R-:W-:-:S04]  /*0510*/  UISETP.NE.AND UP0, UPT, UR11, 0x2, UPT ;  /* 0x000000020b00788c */ /* 0x000fc8000bf05270 */
[----:B------:R-:W-:Y:S02]  /*0520*/  UISETP.EQ.AND UP1, UPT, UR17, URZ, !UP0 ;  /* 0x000000ff1100728c */ /* 0x000fe4000c722270 */
[----:B------:R-:W-:-:S04]  /*0530*/  USEL UR26, URZ, 0x1, UP0 ;  /* 0x00000001ff1a7887 */ /* 0x000fc80008000000 */
[----:B------:R-:W-:Y:S02]  /*0540*/  PLOP3.LUT P3, PT, P0, PT, UP1, 0x80, 0x8 ;  /* 0x000000000008781c */ /* 0x000fe4000076f018 */
[----:B---3--:R-:W-:-:S13]  /*0550*/  ISETP.NE.AND P1, PT, R0, RZ, PT ;  /* 0x000000ff0000720c */ /* 0x008fda0003f25270 */
[----:B------:R-:W-:Y:S05]  /*0560*/  @P1 BRA `(.L_x_9) ;  /* 0x0000000000901947 */ /* 0x000fea0003800000 */
[----:B------:R-:W-:Y:S01]  /*0570*/  ELECT P1, URZ, PT ;  /* 0x0000000000ff782f */ /* 0x000fe20003820000 */
[----:B------:R-:W-:-:S12]  /*0580*/  BSSY.RECONVERGENT B0, `(.L_x_9) ;  /* 0x0000022000007945 */ /* 0x000fd80003800200 */
[----:B------:R-:W-:Y:S05]  /*0590*/  @!P1 BRA `(.L_x_10) ;  /* 0x0000000000809947 */ /* 0x000fea0003800000 */
[----:B------:R-:W-:Y:S01]  /*05a0*/  UMOV UR6, 0x400 ;  /* 0x0000040000067882 */ /* 0x000fe20000000000 */
[----:B------:R-:W-:Y:S01]  /*05b0*/  UMOV UR5, 0x1 ;  /* 0x0000000100057882 */ /* 0x000fe20000000000 */
[----:B------:R-:W-:Y:S01]  /*05c0*/  UMOV UR4, 0x5 ;  /* 0x0000000500047882 */ /* 0x000fe20000000000 */
[----:B------:R-:W-:Y:S02]  /*05d0*/  ULEA UR6, UR54, UR6, 0x18 ;  /* 0x0000000636067291 */ /* 0x000fe4000f8ec0ff */
[----:B------:R-:W-:-:S04]  /*05e0*/  UIADD3 UR8, UPT, UPT, -UR5, 0x100000, URZ ;  /* 0x0010000005087890 */ /* 0x000fc8000fffe1ff */
[----:B------:R-:W-:Y:S02]  /*05f0*/  USHF.L.U32 UR9, UR8, 0xb, URZ ;  /* 0x0000000b08097899 */ /* 0x000fe400080006ff */
[----:B------:R-:W-:Y:S02]  /*0600*/  USHF.L.U32 UR8, UR8, 0x1, URZ ;  /* 0x0000000108087899 */ /* 0x000fe400080006ff */
[----:B------:R-:W-:-:S04]  /*0610*/  UIADD3 UR4, UPT, UPT, -UR4, 0x100000, URZ ;  /* 0x0010000004047890 */ /* 0x000fc8000fffe1ff */
[----:B------:R-:W-:Y:S02]  /*0620*/  USHF.L.U32 UR5, UR4, 0xb, URZ ;  /* 0x0000000b04057899 */ /* 0x000fe400080006ff */
[----:B------:R-:W-:Y:S01]  /*0630*/  USHF.L.U32 UR4, UR4, 0x1, URZ ;  /* 0x0000000104047899 */ /* 0x000fe200080006ff */
[----:B------:R-:W3:Y:S03]  /*0640*/  FENCE.VIEW.ASYNC.S ;  /* 0x00000000000073c6 */ /* 0x000ee60000000000 */
[----:B---3--:R3:W4:Y:S08]  /*0650*/  SYNCS.EXCH.64 URZ, [UR6], UR8 ;  /* 0x0000000806ff75b2 */ /* 0x0087300008000100 */
[----:B------:R3:W1:Y:S01]  /*0660*/  SYNCS.EXCH.64 URZ, [UR6+0x50], UR4 ;  /* 0x0000500406ff75b2 */ /* 0x0006620008000100 */
        /* <DEDUP_REMOVED lines=17> */
[----:B------:R3:W1:Y:S02]  /*0780*/  SYNCS.EXCH.64 URZ, [UR6+0x98], UR4 ;  /* 0x0000980406ff75b2 */ /* 0x0006640008000100 */
[----:B---34-:R-:W-:Y:S01]  /*0790*/  NOP ;  /* 0x0000000000007918 */ /* 0x018fe20000000000 */
.L_x_10:
[----:B------:R-:W-:Y:S05]  /*07a0*/  BSYNC.RECONVERGENT B0 ;  /* 0x0000000000007941 */ /* 0x000fea0003800200 */
.L_x_9:
[----:B------:R-:W3:Y:S01]  /*07b0*/  SHFL.IDX PT, R0, R148, RZ, 0x1f ;  /* 0x00001fff94007589 */ /* 0x000ee200000e0000 */
[----:B------:R-:W-:Y:S01]  /*07c0*/  NOP ;  /* 0x0000000000007918 */ /* 0x000fe20000000000 */
[----:B---3--:R-:W-:-:S13]  /*07d0*/  ISETP.NE.AND P1, PT, R0, 0x1, PT ;  /* 0x000000010000780c */ /* 0x008fda0003f25270 */
[----:B------:R-:W-:Y:S05]  /*07e0*/  @P1 BRA `(.L_x_11) ;  /* 0x00000000003c1947 */ /* 0x000fea0003800000 */
        /* <DEDUP_REMOVED lines=10> */
[----:B------:R-:W-:Y:S01]  /*0890*/  ELECT P1, URZ, PT ;  /* 0x0000000000ff782f */ /* 0x000fe20003820000 */
[----:B------:R-:W3:Y:S02]  /*08a0*/  FENCE.VIEW.ASYNC.S ;  /* 0x00000000000073c6 */ /* 0x000ee40000000000 */
[----:B---3--:R3:W4:Y:S08]  /*08b0*/  SYNCS.EXCH.64 URZ, [UR6+0xa0], UR8 ;  /* 0x0000a00806ff75b2 */ /* 0x0087300008000100 */
[----:B------:R3:W1:Y:S01]  /*08c0*/  SYNCS.EXCH.64 URZ, [UR6+0xa8], UR4 ;  /* 0x0000a80406ff75b2 */ /* 0x0006620008000100 */
[----:B------:R-:W-:Y:S01]  /*08d0*/  NOP ;  /* 0x0000000000007918 */ /* 0x000fe20000000000 */
.L_x_11:
[----:B------:R-:W2:Y:S01]  /*08e0*/  SHFL.IDX PT, R0, R148, RZ, 0x1f ;  /* 0x00001fff94007589 */ /* 0x000ea200000e0000 */
[----:B------:R-:W-:Y:S01]  /*08f0*/  NOP ;  /* 0x0000000000007918 */ /* 0x000fe20000000000 */
[----:B--2---:R-:W-:-:S13]  /*0900*/  ISETP.NE.AND P1, PT, R0, 0x3, PT ;  /* 0x000000030000780c */ /* 0x004fda0003f25270 */
[----:B------:R-:W-:Y:S05]  /*0910*/  @P1 BRA `(.L_x_12) ;  /* 0x00000000002c1947 */ /* 0x000fea0003800000 */
[----:B---3--:R-:W-:Y:S01]  /*0920*/  UMOV UR5, 0x400 ;  /* 0x0000040000057882 */ /* 0x008fe20000000000 */
[----:B------:R-:W-:Y:S01]  /*0930*/  UMOV UR4, 0x20 ;  /* 0x0000002000047882 */ /* 0x000fe20000000000 */
[----:B------:R-:W-:Y:S02]  /*0940*/  ULEA UR5, UR54, UR5, 0x18 ;  /* 0x0000000536057291 */ /* 0x000fe4000f8ec0ff */
[----:B------:R-:W-:-:S04]  /*0950*/  UIADD3 UR6, UPT, UPT, -UR4, 0x100000, URZ ;  /* 0x0010000004067890 */ /* 0x000fc8000fffe1ff */
[----:B------:R-:W-:Y:S02]  /*0960*/  USHF.L.U32 UR7, UR6, 0xb, URZ ;  /* 0x0000000b06077899 */ /* 0x000fe400080006ff */
[----:B------:R-:W-:Y:S01]  /*0970*/  USHF.L.U32 UR6, UR6, 0x1, URZ ;  /* 0x0000000106067899 */ /* 0x000fe200080006ff */
[----:B------:R-:W-:Y:S01]  /*0980*/  ELECT P1, URZ, PT ;  /* 0x0000000000ff782f */ /* 0x000fe20003820000 */
[----:B------:R-:W2:Y:S10]  /*0990*/  FENCE.VIEW.ASYNC.S ;  /* 0x00000000000073c6 */ /* 0x000eb40000000000 */
[----:B--2---:R2:W3:Y:S01]  /*09a0*/  SYNCS.EXCH.64 URZ, [UR5+0xb0], UR6 ;  /* 0x0000b00605ff75b2 */ /* 0x0044e20008000100 */
[----:B------:R2:W1:Y:S01]  /*09b0*/  SYNCS.EXCH.64 URZ, [UR5+0xb8], UR6 ;  /* 0x0000b80605ff75b2 */ /* 0x0004620008000100 */
[----:B------:R-:W-:Y:S01]  /*09c0*/  NOP ;  /* 0x0000000000007918 */ /* 0x000fe20000000000 */
.L_x_12:
[----:B------:R-:W4:Y:S01]  /*09d0*/  SHFL.IDX PT, R0, R148, RZ, 0x1f ;  /* 0x00001fff94007589 */ /* 0x000f2200000e0000 */
[----:B------:R-:W-:Y:S01]  /*09e0*/  NOP ;  /* 0x0000000000007918 */ /* 0x000fe20000000000 */
[----:B----4-:R-:W-:-:S13]  /*09f0*/  ISETP.NE.AND P1, PT, R0, 0x4, PT ;  /* 0x000000040000780c */ /* 0x010fda0003f25270 */
[----:B------:R-:W-:Y:S05]  /*0a00*/  @P1 BRA `(.L_x_13) ;  /* 0x0000000000481947 */ /* 0x000fea0003800000 */
[----:B--23--:R-:W-:Y:S01]  /*0a10*/  UMOV UR6, 0xe20 ;  /* 0x00000e2000067882 */ /* 0x00cfe20000000000 */
[----:B------:R-:W-:Y:S01]  /*0a20*/  UMOV UR5, 0x400 ;  /* 0x0000040000057882 */ /* 0x000fe20000000000 */
[----:B------:R-:W-:Y:S01]  /*0a30*/  USEL UR6, UR6, 0xc20, UP3 ;  /* 0x00000c2006067887 */ /* 0x000fe20009800000 */
        /* <DEDUP_REMOVED lines=9> */
[----:B------:R-:W2:Y:S02]  /*0ad0*/  FENCE.VIEW.ASYNC.S ;  /* 0x00000000000073c6 */ /* 0x000ea40000000000 */
[----:B--2---:R4:W2:Y:S08]  /*0ae0*/  SYNCS.EXCH.64 URZ, [UR5+0xc0], UR8 ;  /* 0x0000c00805ff75b2 */ /* 0x0048b00008000100 */
[----:B------:R4:W3:Y:S01]  /*0af0*/  SYNCS.EXCH.64 URZ, [UR5+0xd0], UR6 ;  /* 0x0000d00605ff75b2 */ /* 0x0008e20008000100 */
[----:B------:R4:W1:Y:S01]  /*0b00*/  SYNCS.EXCH.64 URZ, [UR5+0xc8], UR8 ;  /* 0x0000c80805ff75b2 */ /* 0x0008620008000100 */
[----:B------:R4:W1:Y:S02]  /*0b10*/  SYNCS.EXCH.64 URZ, [UR5+0xd8], UR6 ;  /* 0x0000d80605ff75b2 */ /* 0x0008640008000100 */
[----:B----4-:R-:W-:Y:S01]  /*0b20*/  NOP ;  /* 0x0000000000007918 */ /* 0x010fe20000000000 */
.L_x_13:
[----:B------:R-:W4:Y:S01]  /*0b30*/  SHFL.IDX PT, R0, R148, RZ, 0x1f ;  /* 0x00001fff94007589 */ /* 0x000f2200000e0000 */
[----:B------:R-:W-:Y:S01]  /*0b40*/  NOP ;  /* 0x0000000000007918 */ /* 0x000fe20000000000 */
[----:B----4-:R-:W-:-:S13]  /*0b50*/  ISETP.NE.AND P1, PT, R0, 0x5, PT ;  /* 0x000000050000780c */ /* 0x010fda0003f25270 */
[----:B------:R-:W-:Y:S05]  /*0b60*/  @P1 BRA `(.L_x_14) ;  /* 0x0000000000541947 */ /* 0x000fea0003800000 */
[----:B--23--:R-:W-:Y:S01]  /*0b70*/  UMOV UR6, 0x400 ;  /* 0x0000040000067882 */ /* 0x00cfe20000000000 */
        /* <DEDUP_REMOVED lines=14> */
[----:B------:R4:W1:Y:S01]  /*0c60*/  SYNCS.EXCH.64 URZ, [UR6+0x108], UR4 ;  /* 0x0001080406ff75b2 */ /* 0x0008620008000100 */
[----:B------:R4:W1:Y:S01]  /*0c70*/  SYNCS.EXCH.64 URZ, [UR6+0xf0], UR8 ;  /* 0x0000f00806ff75b2 */ /* 0x0008620008000100 */
[----:B------:R4:W1:Y:S01]  /*0c80*/  SYNCS.EXCH.64 URZ, [UR6+0x110], UR4 ;  /* 0x0001100406ff75b2 */ /* 0x0008620008000100 */
[----:B------:R4:W1:Y:S01]  /*0c90*/  SYNCS.EXCH.64 URZ, [UR6+0xf8], UR8 ;  /* 0x0000f80806ff75b2 */ /* 0x0008620008000100 */
[----:B------:R4:W1:Y:S02]  /*0ca0*/  SYNCS.EXCH.64 URZ, [UR6+0x118], UR4 ;  /* 0x0001180406ff75b2 */ /* 0x0008640008000100 */
[----:B----4-:R-:W-:Y:S01]  /*0cb0*/  NOP ;  /* 0x0000000000007918 */ /* 0x010fe20000000000 */
.L_x_14:
[----:B------:R-:W4:Y:S01]  /*0cc0*/  SHFL.IDX PT, R0, R148, RZ, 0x1f ;  /* 0x00001fff94007589 */ /* 0x000f2200000e0000 */
[----:B------:R-:W-:Y:S01]  /*0cd0*/  ISETP.NE.OR P0, PT, RZ, UR11, !P0 ;  /* 0x0000000bff007c0c */ /* 0x000fe2000c705670 */
[----:B------:R-:W-:Y:S01]  /*0ce0*/  NOP ;  /* 0x0000000000007918 */ /* 0x000fe20000000000 */
[----:B----4-:R-:W-:-:S13]  /*0cf0*/  ISETP.NE.AND P1, PT, R0, 0x3, PT ;  /* 0x000000030000780c */ /* 0x010fda0003f25270 */
[----:B------:R-:W-:Y:S05]  /*0d00*/  @P1 BRA `(.L_x_15) ;  /* 0x0000000000341947 */ /* 0x000fea0003800000 */
[----:B--23--:R-:W-:Y:S01]  /*0d10*/  UMOV UR5, 0x400 ;  /* 0x0000040000057882 */ /* 0x00cfe20000000000 */
[----:B------:R-:W-:Y:S01]  /*0d20*/  UMOV UR4, 0x20 ;  /* 0x0000002000047882 */ /* 0x000fe20000000000 */
[----:B------:R-:W-:Y:S02]  /*0d30*/  ULEA UR5, UR54, UR5, 0x18 ;  /* 0x0000000536057291 */ /* 0x000fe4000f8ec0ff */
[----:B------:R-:W-:-:S04]  /*0d40*/  UIADD3 UR6, UPT, UPT, -UR4, 0x100000, URZ ;  /* 0x0010000004067890 */ /* 0x000fc8000fffe1ff */
[----:B------:R-:W-:Y:S02]  /*0d50*/  USHF.L.U32 UR7, UR6, 0xb, URZ ;  /* 0x0000000b06077899 */ /* 0x000fe400080006ff */
[----:B------:R-:W-:Y:S01]  /*0d60*/  USHF.L.U32 UR6, UR6, 0x1, URZ ;  /* 0x0000000106067899 */ /* 0x000fe200080006ff */
[----:B------:R-:W-:Y:S01]  /*0d70*/  ELECT P1, URZ, PT ;  /* 0x0000000000ff782f */ /* 0x000fe20003820000 */
[----:B------:R-:W2:Y:S10]  /*0d80*/  FENCE.VIEW.ASYNC.S ;  /* 0x00000000000073c6 */ /* 0x000eb40000000000 */
[----:B--2---:R4:W2:Y:S01]  /*0d90*/  SYNCS.EXCH.64 URZ, [UR5+0x120], UR6 ;  /* 0x0001200605ff75b2 */ /* 0x0048a20008000100 */
[----:B------:R4:W3:Y:S01]  /*0da0*/  SYNCS.EXCH.64 URZ, [UR5+0x130], UR6 ;  /* 0x0001300605ff75b2 */ /* 0x0008e20008000100 */
[----:B------:R4:W1:Y:S01]  /*0db0*/  SYNCS.EXCH.64 URZ, [UR5+0x128], UR6 ;  /* 0x0001280605ff75b2 */ /* 0x0008620008000100 */
[----:B------:R4:W1:Y:S02]  /*0dc0*/  SYNCS.EXCH.64 URZ, [UR5+0x138], UR6 ;  /* 0x0001380605ff75b2 */ /* 0x0008640008000100 */
[----:B----4-:R-:W-:Y:S01]  /*0dd0*/  NOP ;  /* 0x0000000000007918 */ /* 0x010fe20000000000 */
.L_x_15:
[----:B------:R-:W4:Y:S01]  /*0de0*/  LDCU UR12, c[0x0][0x36c] ;  /* 0x00006d80ff0c77ac */ /* 0x000f220008000800 */
[----:B------:R-:W-:Y:S01]  /*0df0*/  LOP3.LUT R0, R142, 0x1f, RZ, 0xc0, !PT ;  /* 0x0000001f8e007812 */ /* 0x000fe200078ec0ff */
[----:B------:R-:W-:Y:S01]  /*0e00*/  NOP ;  /* 0x0000000000007918 */ /* 0x000fe20000000000 */
[----:B------:R-:W-:Y:S01]  /*0e10*/  VOTEU.ALL UP0, P0 ;  /* 0x0000000000ff7886 */ /* 0x000fe20000000000 */
[----:B--23--:R-:W-:Y:S01]  /*0e20*/  UMOV UR6, 0x20 ;  /* 0x0000002000067882 */ /* 0x00cfe20000000000 */
[----:B------:R-:W-:-:S03]  /*0e30*/  UISETP.NE.AND UP4, UPT, UR11, URZ, UPT ;  /* 0x000000ff0b00728c */ /* 0x000fc6000bf85270 */
[----:B------:R-:W-:Y:S01]  /*0e40*/  @!UP0 UMOV UR4, 0x400 ;  /* 0x0000040000048882 */ /* 0x000fe20000000000 */
[----:B------:R-:W-:-:S04]  /*0e50*/  @!UP0 UIADD3 UR6, UPT, UPT, -UR6, 0x100000, URZ ;  /* 0x0010000006068890 */ /* 0x000fc8000fffe1ff */
[----:B------:R-:W-:Y:S02]  /*0e60*/  @!UP0 USHF.L.U32 UR7, UR6, 0xb, URZ ;  /* 0x0000000b06078899 */ /* 0x000fe400080006ff */
[----:B------:R-:W-:Y:S02]  /*0e70*/  @!UP0 USHF.L.U32 UR6, UR6, 0x1, URZ ;  /* 0x0000000106068899 */ /* 0x000fe400080006ff */
[----:B------:R-:W-:Y:S01]  /*0e80*/  @!UP0 ULEA UR4, UR54, UR4, 0x18 ;  /* 0x0000000436048291 */ /* 0x000fe2000f8ec0ff */
[----:B------:R-:W-:Y:S01]  /*0e90*/  VOTEU.ALL UP0, P0 ;  /* 0x0000000000ff7886 */ /* 0x000fe20000000000 */
[----:B----4-:R-:W-:Y:S01]  /*0ea0*/  UISETP.EQ.U32.AND UP1, UPT, UR12, 0x1, UPT ;  /* 0x000000010c00788c */ /* 0x010fe2000bf22070 */
[----:B------:R-:W2:Y:S09]  /*0eb0*/  FENCE.VIEW.ASYNC.S ;  /* 0x00000000000073c6 */ /* 0x000eb20000000000 */
[----:B--2---:R2:W3:Y:S02]  /*0ec0*/  @!UP0 SYNCS.EXCH.64 URZ, [UR4+0x140], UR6 ;  /* 0x0001400604ff85b2 */ /* 0x0044e40008000100 */
[----:B--2---:R-:W-:Y:S01]  /*0ed0*/  UP2UR UR4, UPR, URZ, 0x2 ;  /* 0x00000002ff047883 */ /* 0x004fe20008000000 */
[----:B------:R-:W-:Y:S11]  /*0ee0*/  BRA.U !UP1, `(.L_x_16) ;  /* 0x0000000109087547 */ /* 0x000ff6000b800000 */
[----:B-1-3--:R-:W-:Y:S01]  /*0ef0*/  UCGABAR_ARV ;  /* 0x00000000000079c7 */ /* 0x00afe20008000000 */
[----:B------:R-:W-:Y:S05]  /*0f00*/  BRA `(.L_x_17) ;  /* 0x0000000000047947 */ /* 0x000fea0003800000 */
.L_x_16:
[----:B-1-3--:R-:W-:Y:S01]  /*0f10*/  NOP ;  /* 0x0000000000007918 */ /* 0x00afe20000000000 */
.L_x_17:
[----:B------:R-:W1:Y:S01]  /*0f20*/  S2UR UR10, SR_CTAID.X ;  /* 0x00000000000a79c3 */ /* 0x000e620000002500 */
[----:B------:R-:W-:-:S05]  /*0f30*/  CS2R.32 R3, SR_CgaSize ;  /* 0x0000000000037805 */ /* 0x000fca0000008a00 */
[----:B------:R-:W-:-:S05]  /*0f40*/  IMAD R3, R3, -0xa0, RZ ;  /* 0xffffff6003037824 */ /* 0x000fca00078e02ff */
[----:B------:R-:W-:-:S14]  /*0f50*/  R2UR UR5, R3 ;  /* 0x00000000030572ca */ /* 0x000fdc00000e0000 */
[----:B------:R-:W2:Y:S01]  /*0f60*/  LDCU UR5, c[0x0][UR5+0x2b0] ;  /* 0x00005600050577ac */ /* 0x000ea20008000800 */
[----:B------:R-:W-:-:S05]  /*0f70*/  CS2R.32 R3, SR_CgaSize ;  /* 0x0000000000037805 */ /* 0x000fca0000008a00 */
[----:B------:R-:W-:-:S05]  /*0f80*/  IMAD R3, R3, -0xa0, RZ ;  /* 0xffffff6003037824 */ /* 0x000fca00078e02ff */
[----:B------:R-:W-:-:S14]  /*0f90*/  R2UR UR4, R3 ;  /* 0x00000000030472ca */ /* 0x000fdc00000e0000 */
[----:B------:R-:W3:Y:S01]  /*0fa0*/  LDCU UR4, c[0x0][UR4+0x2b4] ;  /* 0x00005680040477ac */ /* 0x000ee20008000800 */
[----:B------:R-:W4:Y:S01]  /*0fb0*/  S2UR UR51, SR_CTAID.Y ;  /* 0x00000000003379c3 */ /* 0x000f220000002600 */
[----:B------:R-:W-:-:S05]  /*0fc0*/  CS2R.32 R3, SR_CgaSize ;  /* 0x0000000000037805 */ /* 0x000fca0000008a00 */
[----:B------:R-:W-:-:S05]  /*0fd0*/  IMAD R3, R3, -0xa0, RZ ;  /* 0xffffff6003037824 */ /* 0x000fca00078e02ff */
[----:B------:R-:W-:-:S14]  /*0fe0*/  R2UR UR49, R3 ;  /* 0x00000000033172ca */ /* 0x000fdc00000e0000 */
[----:B------:R-:W3:Y:S01]  /*0ff0*/  LDCU UR49, c[0x0][UR49+0x2a0] ;  /* 0x00005400313177ac */ /* 0x000ee20008000800 */
[----:B------:R-:W-:-:S05]  /*1000*/  CS2R.32 R3, SR_CgaSize ;  /* 0x0000000000037805 */ /* 0x000fca0000008a00 */
[----:B------:R-:W-:-:S05]  /*1010*/  IMAD R3, R3, -0xa0, RZ ;  /* 0xffffff6003037824 */ /* 0x000fca00078e02ff */
[----:B------:R-:W-:-:S14]  /*1020*/  R2UR UR48, R3 ;  /* 0x00000000033072ca */ /* 0x000fdc00000e0000 */
[----:B------:R-:W3:Y:S01]  /*1030*/  LDCU UR48, c[0x0][UR48+0x2a4] ;  /* 0x00005480303077ac */ /* 0x000ee20008000800 */
[----:B------:R-:W3:Y:S01]  /*1040*/  S2UR UR36, SR_CTAID.Z ;  /* 0x00000000002479c3 */ /* 0x000ee20000002700 */
[----:B------:R-:W3:Y:S01]  /*1050*/  LDCU UR19, c[0x0][0xb24] ;  /* 0x00016480ff1377ac */ /* 0x000ee20008000800 */
[----:B------:R-:W-:Y:S02]  /*1060*/  ULOP3.LUT UR7, UR54, 0x3, URZ, 0xc0, !UPT ;  /* 0x0000000336077892 */ /* 0x000fe4000f8ec0ff */
[----:B------:R-:W-:Y:S01]  /*1070*/  ULOP3.LUT UR6, UR17, 0xc, UR54, 0xf8, !UPT ;  /* 0x0000000c11067892 */ /* 0x000fe2000f8ef836 */
[----:B-1----:R-:W-:Y:S01]  /*1080*/  I2FP.F32.U32 R3, UR10 ;  /* 0x0000000a00037c45 */ /* 0x002fe20008201000 */
[----:B------:R-:W-:Y:S02]  /*1090*/  UISETP.GT.U32.AND UP1, UPT, UR7, 0xffff, UPT ;  /* 0x0000ffff0700788c */ /* 0x000fe4000bf24070 */
[----:B------:R-:W-:Y:S02]  /*10a0*/  UISETP.GT.U32.AND UP0, UPT, UR6, 0xffff, UPT ;  /* 0x0000ffff0600788c */ /* 0x000fe4000bf04070 */
[----:B--2---:R-:W-:Y:S01]  /*10b0*/  FMUL R3, R3, UR5 ;  /* 0x0000000503037c20 */ /* 0x004fe20008400000 */
[----:B------:R-:W-:Y:S01]  /*10c0*/  USEL UR7, UR7, 0xffff, !UP1 ;  /* 0x0000ffff07077887 */ /* 0x000fe2000c800000 */
[----:B----4-:R-:W-:Y:S01]  /*10d0*/  I2FP.F32.U32 R2, UR51 ;  /* 0x0000003300027c45 */ /* 0x010fe20008201000 */
[----:B------:R-:W-:-:S03]  /*10e0*/  USEL UR6, UR6, 0xffff, !UP0 ;  /* 0x0000ffff06067887 */ /* 0x000fc6000c000000 */
[----:B------:R-:W1:Y:S01]  /*10f0*/  F2I.U32.TRUNC.NTZ R3, R3 ;  /* 0x0000000300037305 */ /* 0x000e62000020f000 */
[----:B------:R-:W-:Y:S01]  /*1100*/  USHF.L.U32 UR15, UR54, 0xa, URZ ;  /* 0x0000000a360f7899 */ /* 0x000fe200080006ff */
[----:B---3--:R-:W-:Y:S01]  /*1110*/  FMUL R2, R2, UR4 ;  /* 0x0000000402027c20 */ /* 0x008fe20008400000 */
[----:B------:R-:W-:Y:S02]  /*1120*/  USHF.R.U32.HI UR43, URZ, 0x1, UR54 ;  /* 0x00000001ff2b7899 */ /* 0x000fe40008011636 */
[----:B------:R-:W-:Y:S02]  /*1130*/  USHF.R.U32.HI UR42, URZ, 0x2, UR54 ;  /* 0x00000002ff2a7899 */ /* 0x000fe40008011636 */
[----:B------:R-:W-:Y:S01]  /*1140*/  ULOP3.LUT UR7, UR7, 0xffff, URZ, 0xc0, !UPT ;  /* 0x0000ffff07077892 */ /* 0x000fe2000f8ec0ff */
[----:B------:R-:W2:Y:S01]  /*1150*/  F2I.U32.TRUNC.NTZ R2, R2 ;  /* 0x0000000200027305 */ /* 0x000ea2000020f000 */
[----:B------:R-:W-:Y:S01]  /*1160*/  ULOP3.LUT UR6, UR6, 0xffff, URZ, 0xc0, !UPT ;  /* 0x0000ffff06067892 */ /* 0x000fe2000f8ec0ff */
[----:B------:R-:W-:Y:S01]  /*1170*/  UMOV UR14, 0x1111 ;  /* 0x00001111000e7882 */ /* 0x000fe20000000000 */
[----:B------:R-:W-:Y:S01]  /*1180*/  UMOV UR13, 0x5 ;  /* 0x00000005000d7882 */ /* 0x000fe20000000000 */
[----:B------:R-:W-:Y:S01]  /*1190*/  ULOP3.LUT UR21, UR15, 0x3000, URZ, 0xc0, !UPT ;  /* 0x000030000f157892 */ /* 0x000fe2000f8ec0ff */
[----:B-1----:R-:W-:Y:S01]  /*11a0*/  R2UR UR5, R3 ;  /* 0x00000000030572ca */ /* 0x002fe200000e0000 */
[----:B------:R-:W1:Y:S01]  /*11b0*/  LDCU UR37, c[0x0][0xb24] ;  /* 0x00016480ff2577ac */ /* 0x000e620008000800 */
[----:B------:R-:W-:Y:S01]  /*11c0*/  PRMT R3, RZ, 0x7610, R3 ;  /* 0x00007610ff037816 */ /* 0x000fe20000000003 */
[----:B------:R-:W3:Y:S01]  /*11d0*/  LDCU UR18, c[0x0][0xb30] ;  /* 0x00016600ff1277ac */ /* 0x000ee20008000800 */
[----:B--2---:R-:W-:Y:S01]  /*11e0*/  R2UR UR4, R2 ;  /* 0x00000000020472ca */ /* 0x004fe200000e0000 */
[----:B------:R-:W-:Y:S01]  /*11f0*/  UISETP.NE.AND UP5, UPT, UR11, 0x2, UPT ;  /* 0x000000020b00788c */ /* 0x000fe2000bfa5270 */
[----:B------:R-:W-:Y:S01]  /*1200*/  PRMT R2, RZ, 0x7610, R2 ;  /* 0x00007610ff027816 */ /* 0x000fe20000000002 */
[----:B------:R-:W-:-:S06]  /*1210*/  ULOP3.LUT UR43, UR43, 0x1, URZ, 0xc0, !UPT ;  /* 0x000000012b2b7892 */ /* 0x000fcc000f8ec0ff */
[----:B------:R-:W-:Y:S02]  /*1220*/  UIADD3 UR5, UPT, UPT, -UR5, URZ, URZ ;  /* 0x000000ff05057290 */ /* 0x000fe4000fffe1ff */
[----:B------:R-:W-:Y:S02]  /*1230*/  ULOP3.LUT UR42, UR42, 0x3, URZ, 0xc0, !UPT ;  /* 0x000000032a2a7892 */ /* 0x000fe4000f8ec0ff */
[----:B------:R-:W-:Y:S02]  /*1240*/  ULOP3.LUT UR15, UR15, 0x800, URZ, 0xc0, !UPT ;  /* 0x000008000f0f7892 */ /* 0x000fe4000f8ec0ff */
[----:B------:R-:W-:Y:S02]  /*1250*/  UISETP.GE.AND UP6, UPT, UR19, 0x1, UPT ;  /* 0x000000011300788c */ /* 0x000fe4000bfc6270 */
[----:B------:R-:W-:Y:S01]  /*1260*/  UIADD3 UR4, UPT, UPT, -UR4, URZ, URZ ;  /* 0x000000ff04047290 */ /* 0x000fe2000fffe1ff */
[----:B------:R-:W-:Y:S01]  /*1270*/  UMOV UR50, UR10 ;  /* 0x0000000a00327c82 */ /* 0x000fe20008000000 */
[----:B------:R-:W-:-:S02]  /*1280*/  USHF.L.U32 UR14, UR14, UR7, URZ ;  /* 0x000000070e0e7299 */ /* 0x000fc400080006ff */
[----:B------:R-:W-:Y:S02]  /*1290*/  USHF.L.U32 UR13, UR13, UR6, URZ ;  /* 0x000000060d0d7299 */ /* 0x000fe400080006ff */
[----:B------:R-:W-:Y:S02]  /*12a0*/  UIMAD UR49, UR49, UR5, UR10 ;  /* 0x00000005313172a4 */ /* 0x000fe4000f8e020a */
[----:B------:R-:W-:Y:S01]  /*12b0*/  UIMAD UR48, UR48, UR4, UR51 ;  /* 0x00000004303072a4 */ /* 0x000fe2000f8e0233 */
[----:B-1-3--:R-:W-:Y:S11]  /*12c0*/  BRA.U UP4, `(.L_x_18) ;  /* 0x0000000104ac7547 */ /* 0x00aff6000b800000 */
[----:B------:R-:W-:Y:S02]  /*12d0*/  UISETP.NE.AND UP0, UPT, UR48, URZ, UPT ;  /* 0x000000ff3000728c */ /* 0x000fe4000bf05270 */
[----:B------:R-:W-:Y:S02]  /*12e0*/  ULOP3.LUT UR8, UR49, 0x2, URZ, 0x3c, !UPT ;  /* 0x0000000231087892 */ /* 0x000fe4000f8e3cff */
[----:B------:R-:W-:Y:S02]  /*12f0*/  UISETP.GT.U32.AND UP1, UPT, UR49, 0x1, UP0 ;  /* 0x000000013100788c */ /* 0x000fe40008724070 */
[----:B------:R-:W-:Y:S02]  /*1300*/  UISETP.NE.AND UP2, UPT, UR48, 0x1, UPT ;  /* 0x000000013000788c */ /* 0x000fe4000bf45270 */
[----:B------:R-:W-:Y:S02]  /*1310*/  UISETP.GT.U32.AND UP0, UPT, UR8, 0x1, UP0 ;  /* 0x000000010800788c */ /* 0x000fe40008704070 */
[----:B------:R-:W-:-:S02]  /*1320*/  USEL UR28, URZ, 0x1, UP1 ;  /* 0x00000001ff1c7887 */ /* 0x000fc40008800000 */
[----:B------:R-:W-:Y:S02]  /*1330*/  USEL UR23, URZ, 0x2, UP1 ;  /* 0x00000002ff177887 */ /* 0x000fe40008800000 */
[----:B------:R-:W-:Y:S02]  /*1340*/  UISETP.GT.U32.AND UP1, UPT, UR49, 0x1, UP2 ;  /* 0x000000013100788c */ /* 0x000fe40009724070 */
[----:B------:R-:W-:Y:S02]  /*1350*/  USEL UR7, URZ, 0x4, UP0 ;  /* 0x00000004ff077887 */ /* 0x000fe40008000000 */
[----:B------:R-:W-:Y:S02]  /*1360*/  USEL UR5, URZ, 0x8, UP0 ;  /* 0x00000008ff057887 */ /* 0x000fe40008000000 */
[----:B------:R-:W-:Y:S02]  /*1370*/  UISETP.GT.U32.AND UP0, UPT, UR8, 0x1, UP2 ;  /* 0x000000010800788c */ /* 0x000fe40009704070 */
[----:B------:R-:W-:-:S02]  /*1380*/  USEL UR27, URZ, 0x10, UP1 ;  /* 0x00000010ff1b7887 */ /* 0x000fc40008800000 */
[----:B------:R-:W-:Y:S02]  /*1390*/  USEL UR22, URZ, 0x20, UP1 ;  /* 0x00000020ff167887 */ /* 0x000fe40008800000 */
[----:B------:R-:W-:Y:S02]  /*13a0*/  UISETP.NE.AND UP1, UPT, UR48, 0x2, UPT ;  /* 0x000000023000788c */ /* 0x000fe4000bf25270 */
[----:B------:R-:W-:Y:S02]  /*13b0*/  USEL UR6, URZ, 0x40, UP0 ;  /* 0x00000040ff067887 */ /* 0x000fe40008000000 */
[----:B------:R-:W-:Y:S02]  /*13c0*/  USEL UR4, URZ, 0x80, UP0 ;  /* 0x00000080ff047887 */ /* 0x000fe40008000000 */
[----:B------:R-:W-:Y:S02]  /*13d0*/  UISETP.GT.U32.AND UP0, UPT, UR49, 0x1, UP1 ;  /* 0x000000013100788c */ /* 0x000fe40008f04070 */
[----:B------:R-:W-:-:S02]  /*13e0*/  UISETP.NE.AND UP2, UPT, UR48, 0x3, UPT ;  /* 0x000000033000788c */ /* 0x000fc4000bf45270 */
[----:B------:R-:W-:Y:S02]  /*13f0*/  USEL UR25, URZ, 0x100, UP0 ;  /* 0x00000100ff197887 */ /* 0x000fe40008000000 */
[----:B------:R-:W-:Y:S02]  /*1400*/  USEL UR20, URZ, 0x200, UP0 ;  /* 0x00000200ff147887 */ /* 0x000fe40008000000 */
[----:B------:R-:W-:Y:S02]  /*1410*/  UISETP.GT.U32.AND UP0, UPT, UR49, 0x1, UP2 ;  /* 0x000000013100788c */ /* 0x000fe40009704070 */
[----:B------:R-:W-:Y:S02]  /*1420*/  UIADD3 UR25, UPT, UPT, UR25, UR27, UR28 ;  /* 0x0000001b19197290 */ /* 0x000fe4000fffe01c */
[----:B------:R-:W-:Y:S02]  /*1430*/  USEL UR24, URZ, 0x1000, UP0 ;  /* 0x00001000ff187887 */ /* 0x000fe40008000000 */
[----:B------:R-:W-:-:S02]  /*1440*/  USEL UR9, URZ, 0x2000, UP0 ;  /* 0x00002000ff097887 */ /* 0x000fc40008000000 */
[----:B------:R-:W-:Y:S02]  /*1450*/  UIADD3 UR23, UPT, UPT, UR23, UR24, UR25 ;  /* 0x0000001817177290 */ /* 0x000fe4000fffe019 */
[----:B------:R-:W-:Y:S02]  /*1460*/  UISETP.GT.U32.AND UP1, UPT, UR8, 0x1, UP1 ;  /* 0x000000010800788c */ /* 0x000fe40008f24070 */
[----:B------:R-:W-:Y:S02]  /*1470*/  UIADD3 UR20, UPT, UPT, UR20, UR22, UR23 ;  /* 0x0000001614147290 */ /* 0x000fe4000fffe017 */
[----:B------:R-:W-:Y:S02]  /*1480*/  UISETP.GT.U32.AND UP0, UPT, UR8, 0x1, UP2 ;  /* 0x000000010800788c */ /* 0x000fe40009704070 */
[----:B------:R-:W-:Y:S02]  /*1490*/  USEL UR8, URZ, 0x400, UP1 ;  /* 0x00000400ff087887 */ /* 0x000fe40008800000 */
[----:B------:R-:W-:-:S02]  /*14a0*/  UIADD3 UR9, UPT, UPT, UR7, UR9, UR20 ;  /* 0x0000000907097290 */ /* 0x000fc4000fffe014 */
[----:B------:R-:W-:Y:S02]  /*14b0*/  USEL UR7, URZ, 0x4000, UP0 ;  /* 0x00004000ff077887 */ /* 0x000fe40008000000 */
[----:B------:R-:W-:Y:S02]  /*14c0*/  UIADD3 UR9, UPT, UPT, UR8, UR6, UR9 ;  /* 0x0000000608097290 */ /* 0x000fe4000fffe009 */
[----:B------:R-:W-:Y:S02]  /*14d0*/  ULOP3.LUT UR6, UR49, 0xfffffffe, URZ, 0xc0, !UPT ;  /* 0xfffffffe31067892 */ /* 0x000fe4000f8ec0ff */
[----:B------:R-:W-:Y:S02]  /*14e0*/  USEL UR8, URZ, 0x800, UP1 ;  /* 0x00000800ff087887 */ /* 0x000fe40008800000 */
[----:B------:R-:W-:Y:S02]  /*14f0*/  UIADD3 UR5, UPT, UPT, UR5, UR7, UR9 ;  /* 0x0000000705057290 */ /* 0x000fe4000fffe009 */
[----:B------:R-:W-:-:S02]  /*1500*/  ULEA UR6, UR48, UR6, 0x2 ;  /* 0x0000000630067291 */ /* 0x000fc4000f8e10ff */
[----:B------:R-:W-:Y:S02]  /*1510*/  USEL UR7, URZ, 0x8000, UP0 ;  /* 0x00008000ff077887 */ /* 0x000fe40008000000 */
[----:B------:R-:W-:-:S03]  /*1520*/  UIADD3 UR5, UPT, UPT, UR8, UR4, UR5 ;  /* 0x0000000408057290 */ /* 0x000fc6000fffe005 */
[----:B------:R-:W-:Y:S01]  /*1530*/  UMOV UR4, 0x3 ;  /* 0x0000000300047882 */ /* 0x000fe20000000000 */
[----:B------:R-:W-:Y:S02]  /*1540*/  UIADD3 UR5, UPT, UPT, UR5, UR7, URZ ;  /* 0x0000000705057290 */ /* 0x000fe4000fffe0ff */
[----:B------:R-:W-:-:S04]  /*1550*/  USHF.L.U32 UR4, UR4, UR6, URZ ;  /* 0x0000000604047299 */ /* 0x000fc800080006ff */
[----:B------:R-:W-:Y:S02]  /*1560*/  MOV R3, UR5 ;  /* 0x0000000500037c02 */ /* 0x000fe40008000f00 */
[----:B------:R-:W-:Y:S02]  /*1570*/  MOV R2, UR4 ;  /* 0x0000000400027c02 */ /* 0x000fe40008000f00 */
.L_x_18:
[----:B------:R-:W-:Y:S05]  /*1580*/  BRA.U !UP6, `(.L_x_19) ;  /* 0x000000010eb87547 */ /* 0x000fea000b800000 */
[----:B------:R-:W1:Y:S01]  /*1590*/  LDCU.128 UR4, c[0x0][0xb10] ;  /* 0x00016200ff0477ac */ /* 0x000e620008000c00 */
[----:B------:R-:W2:Y:S01]  /*15a0*/  LDCU UR23, c[0x0][0x370] ;  /* 0x00006e00ff1777ac */ /* 0x000ea20008000800 */
[----:B------:R-:W3:Y:S01]  /*15b0*/  LDCU UR22, c[0x0][0x374] ;  /* 0x00006e80ff1677ac */ /* 0x000ee20008000800 */
[----:B------:R-:W4:Y:S01]  /*15c0*/  LDCU UR50, c[0x0][0xb0c] ;  /* 0x00016180ff3277ac */ /* 0x000f220008000800 */
[----:B------:R-:W2:Y:S01]  /*15d0*/  LDCU UR20, c[0x0][0xb20] ;  /* 0x00016400ff1477ac */ /* 0x000ea20008000800 */
[----:B------:R-:W2:Y:S01]  /*15e0*/  LDCU.64 UR8, c[0x0][0xb28] ;  /* 0x00016500ff0877ac */ /* 0x000ea20008000a00 */
[----:B-1----:R-:W-:Y:S02]  /*15f0*/  UISETP.NE.AND UP0, UPT, UR6, 0x1, UPT ;  /* 0x000000010600788c */ /* 0x002fe4000bf05270 */
[----:B---3--:R-:W-:Y:S02]  /*1600*/  UIMAD.WIDE.U32 UR28, UR22, UR7, URZ ;  /* 0x00000007161c72a5 */ /* 0x008fe4000f8e00ff */
[----:B------:R-:W-:-:S02]  /*1610*/  UISETP.NE.AND UP2, UPT, UR19, 0x1, UPT ;  /* 0x000000011300788c */ /* 0x000fc4000bf45270 */
[----:B----4-:R-:W-:Y:S02]  /*1620*/  UISETP.NE.AND UP1, UPT, UR50, 0x1, UPT ;  /* 0x000000013200788c */ /* 0x010fe4000bf25270 */
[----:B------:R-:W-:Y:S02]  /*1630*/  UIMAD.WIDE.U32 UR30, UR51, UR7, URZ ;  /* 0x00000007331e72a5 */ /* 0x000fe4000f8e00ff */
[----:B--2---:R-:W-:Y:S01]  /*1640*/  UIMAD.WIDE.U32 UR24, UR23, UR4, URZ ;  /* 0x00000004171872a5 */ /* 0x004fe2000f8e00ff */
[----:B------:R-:W-:Y:S01]  /*1650*/  UMOV UR7, UR29 ;  /* 0x0000001d00077c82 */ /* 0x000fe20008000000 */
[----:B------:R-:W-:Y:S02]  /*1660*/  UIMAD.WIDE.U32 UR28, UR10, UR4, URZ ;  /* 0x000000040a1c72a5 */ /* 0x000fe4000f8e00ff */
[----:B------:R-:W-:-:S03]  /*1670*/  @UP0 USHF.R.U32.HI UR22, URZ, UR20, UR7 ;  /* 0x00000014ff160299 */ /* 0x000fc60008011607 */
[----:B------:R-:W-:Y:S02]  /*1680*/  @UP1 USHF.R.U32.HI UR23, URZ, UR5, UR25 ;  /* 0x00000005ff171299 */ /* 0x000fe40008011619 */
[----:B------:R-:W-:Y:S02]  /*1690*/  UIMAD.WIDE.U32 UR24, UR22, UR8, URZ ;  /* 0x00000008161872a5 */ /* 0x000fe4000f8e00ff */
[----:B------:R-:W-:Y:S02]  /*16a0*/  USHF.R.U32.HI UR31, URZ, UR20, UR31 ;  /* 0x00000014ff1f7299 */ /* 0x000fe4000801161f */
[----:B------:R-:W-:Y:S02]  /*16b0*/  UIMAD.WIDE.U32 UR32, UR23, UR8, URZ ;  /* 0x00000008172072a5 */ /* 0x000fe4000f8e00ff */
[----:B------:R-:W-:Y:S02]  /*16c0*/  @UP2 USHF.R.U32.HI UR22, URZ, UR9, UR25 ;  /* 0x00000009ff162299 */ /* 0x000fe40008011619 */
[----:B------:R-:W-:-:S02]  /*16d0*/  USHF.R.U32.HI UR29, URZ, UR5, UR29 ;  /* 0x00000005ff1d7299 */ /* 0x000fc4000801161d */
[----:B------:R-:W-:Y:S02]  /*16e0*/  USEL UR31, UR51, UR31, !UP0 ;  /* 0x0000001f331f7287 */ /* 0x000fe4000c000000 */
[----:B------:R-:W-:Y:S02]  /*16f0*/  @UP2 USHF.R.U32.HI UR23, URZ, UR9, UR33 ;  /* 0x00000009ff172299 */ /* 0x000fe40008011621 */
[----:B------:R-:W-:Y:S02]  /*1700*/  UIMAD UR22, UR22, UR19, URZ ;  /* 0x00000013161672a4 */ /* 0x000fe4000f8e02ff */
[----:B------:R-:W-:Y:S02]  /*1710*/  USEL UR29, UR10, UR29, !UP1 ;  /* 0x0000001d0a1d7287 */ /* 0x000fe4000c800000 */
[----:B------:R-:W-:Y:S02]  /*1720*/  UIMAD UR4, UR23, UR19, URZ ;  /* 0x00000013170472a4 */ /* 0x000fe4000f8e02ff */
[----:B------:R-:W-:-:S02]  /*1730*/  UISETP.GE.AND UP0, UPT, UR31, UR22, UPT ;  /* 0x000000161f00728c */ /* 0x000fc4000bf06270 */
[----:B------:R-:W-:Y:S02]  /*1740*/  UIMAD.WIDE.U32 UR32, UR31, UR8, URZ ;  /* 0x000000081f2072a5 */ /* 0x000fe4000f8e00ff */
[----:B------:R-:W-:Y:S02]  /*1750*/  UISETP.GE.OR UP0, UPT, UR29, UR4, UP0 ;  /* 0x000000041d00728c */ /* 0x000fe40008706670 */
[----:B------:R-:W-:Y:S02]  /*1760*/  USHF.R.U32.HI UR4, URZ, UR9, UR33 ;  /* 0x00000009ff047299 */ /* 0x000fe40008011621 */
[----:B------:R-:W-:Y:S02]  /*1770*/  UIMAD.WIDE.U32 UR24, UR29, UR8, URZ ;  /* 0x000000081d1872a5 */ /* 0x000fe4000f8e00ff */
[----:B------:R-:W-:Y:S02]  /*1780*/  USEL UR4, UR31, UR4, !UP2 ;  /* 0x000000041f047287 */ /* 0x000fe4000d000000 */
[----:B------:R-:W-:-:S02]  /*1790*/  UIADD3 UR5, UPT, UPT, -UR31, URZ, URZ ;  /* 0x000000ff1f057290 */ /* 0x000fc4000fffe1ff */
[----:B------:R-:W-:Y:S02]  /*17a0*/  UIADD3 UR8, UPT, UPT, -UR4, URZ, URZ ;  /* 0x000000ff04087290 */ /* 0x000fe4000fffe1ff */
[----:B------:R-:W-:Y:S02]  /*17b0*/  @!UP0 USHF.R.U32.HI UR9, URZ, UR9, UR25 ;  /* 0x00000009ff098299 */ /* 0x000fe40008011619 */
[----:B------:R-:W-:Y:S02]  /*17c0*/  UIMAD UR8, UR19, UR8, UR31 ;  /* 0x00000008130872a4 */ /* 0x000fe4000f8e021f */
[----:B------:R-:W-:Y:S02]  /*17d0*/  @!UP0 USEL UR9, UR29, UR9, !UP2 ;  /* 0x000000091d098287 */ /* 0x000fe4000d000000 */
[----:B------:R-:W-:Y:S02]  /*17e0*/  UIADD3 UR7, UPT, UPT, -UR29, URZ, URZ ;  /* 0x000000ff1d077290 */ /* 0x000fe4000fffe1ff */
[----:B------:R-:W-:-:S02]  /*17f0*/  @!UP0 UIMAD UR8, UR8, UR23, UR9 ;  /* 0x00000017080882a4 */ /* 0x000fc4000f8e0209 */
[----:B------:R-:W-:Y:S02]  /*1800*/  @!UP0 UIADD3 UR4, UPT, UPT, UR4, -UR9, URZ ;  /* 0x8000000904048290 */ /* 0x000fe4000fffe0ff */
[----:B------:R-:W-:Y:S02]  /*1810*/  UIMAD UR5, UR6, UR5, UR51 ;  /* 0x00000005060572a4 */ /* 0x000fe4000f8e0233 */
[----:B------:R-:W-:Y:S02]  /*1820*/  @!UP0 UIMAD UR31, UR4, UR19, UR29 ;  /* 0x00000013041f82a4 */ /* 0x000fe4000f8e021d */
[----:B------:R-:W-:Y:S01]  /*1830*/  UIMAD UR7, UR50, UR7, UR10 ;  /* 0x00000007320772a4 */ /* 0x000fe2000f8e020a */
[----:B------:R-:W-:Y:S01]  /*1840*/  @!UP0 UMOV UR29, UR8 ;  /* 0x00000008001d8c82 */ /* 0x000fe20008000000 */
[----:B------:R-:W-:Y:S02]  /*1850*/  UIMAD UR51, UR31, UR6, UR5 ;  /* 0x000000061f3372a4 */ /* 0x000fe4000f8e0205 */
[----:B------:R-:W-:-:S12]  /*1860*/  UIMAD UR50, UR29, UR50, UR7 ;  /* 0x000000321d3272a4 */ /* 0x000fd8000f8e0207 */
.L_x_19:
[----:B------:R-:W-:-:S09]  /*1870*/  UISETP.NE.AND UP0, UPT, UR18, 0x1, UPT ;  /* 0x000000011200788c */ /* 0x000fd2000bf05270 */
[----:B------:R-:W-:Y:S05]  /*1880*/  BRA.U UP0, `(.L_x_20) ;  /* 0x0000000100407547 */ /* 0x000fea000b800000 */
[----:B------:R-:W1:Y:S01]  /*1890*/  LDCU.128 UR4, c[0x0][0xb10] ;  /* 0x00016200ff0477ac */ /* 0x000e620008000c00 */
[----:B------:R-:W2:Y:S01]  /*18a0*/  LDCU UR9, c[0x0][0xb0c] ;  /* 0x00016180ff0977ac */ /* 0x000ea20008000800 */
[----:B------:R-:W3:Y:S01]  /*18b0*/  LDCU UR8, c[0x0][0xb20] ;  /* 0x00016400ff0877ac */ /* 0x000ee20008000800 */
[----:B-1----:R-:W-:Y:S02]  /*18c0*/  UIMAD.WIDE.U32 UR22, UR50, UR4, URZ ;  /* 0x00000004321672a5 */ /* 0x002fe4000f8e00ff */
[----:B------:R-:W-:Y:S02]  /*18d0*/  UIMAD.WIDE.U32 UR18, UR51, UR7, URZ ;  /* 0x00000007331272a5 */ /* 0x000fe4000f8e00ff */
[----:B--2---:R-:W-:Y:S02]  /*18e0*/  UISETP.NE.AND UP1, UPT, UR9, 0x1, UPT ;  /* 0x000000010900788c */ /* 0x004fe4000bf25270 */
[----:B------:R-:W-:Y:S01]  /*18f0*/  UISETP.NE.AND UP0, UPT, UR6, 0x1, UPT ;  /* 0x000000010600788c */ /* 0x000fe2000bf05270 */
[----:B------:R-:W-:Y:S01]  /*1900*/  UMOV UR7, UR23 ;  /* 0x0000001700077c82 */ /* 0x000fe20008000000 */
[----:B---3--:R-:W-:-:S02]  /*1910*/  USHF.R.U32.HI UR8, URZ, UR8, UR19 ;  /* 0x00000008ff087299 */ /* 0x008fc40008011613 */
[----:B------:R-:W-:Y:S02]  /*1920*/  USHF.R.U32.HI UR5, URZ, UR5, UR7 ;  /* 0x00000005ff057299 */ /* 0x000fe40008011607 */
[----:B------:R-:W-:Y:S02]  /*1930*/  USEL UR8, UR51, UR8, !UP0 ;  /* 0x0000000833087287 */ /* 0x000fe4000c000000 */
[----:B------:R-:W-:-:S04]  /*1940*/  USEL UR5, UR50, UR5, !UP1 ;  /* 0x0000000532057287 */ /* 0x000fc8000c800000 */
[----:B------:R-:W-:Y:S02]  /*1950*/  UIADD3 UR4, UPT, UPT, -UR8, UR5, URZ ;  /* 0x0000000508047290 */ /* 0x000fe4000fffe1ff */
[----:B------:R-:W-:Y:S02]  /*1960*/  UIADD3 UR5, UPT, UPT, UR8, -UR5, URZ ;  /* 0x8000000508057290 */ /* 0x000fe4000fffe0ff */
[----:B------:R-:W-:Y:S02]  /*1970*/  UIMAD UR51, UR4, UR6, UR51 ;  /* 0x00000006043372a4 */ /* 0x000fe4000f8e0233 */
[----:B------:R-:W-:-:S12]  /*1980*/  UIMAD UR50, UR5, UR9, UR50 ;  /* 0x00000009053272a4 */ /* 0x000fd8000f8e0232 */
.L_x_20:
[----:B------:R-:W-:-:S09]  /*1990*/  UISETP.EQ.U32.AND UP0, UPT, UR12, 0x1, UPT ;  /* 0x000000010c00788c */ /* 0x000fd2000bf02070 */
[----:B------:R-:W-:Y:S05]  /*19a0*/  BRA.U !UP0, `(.L_x_21) ;  /* 0x00000001080c7547 */ /* 0x000fea000b800000 */
[----:B------:R-:W-:Y:S01]  /*19b0*/  UCGABAR_WAIT ;  /* 0x0000000000007dc7 */ /* 0x000fe20008000000 */
[----:B------:R-:W-:Y:S01]  /*19c0*/  CCTL.IVALL ;  /* 0x00000000ff00798f */ /* 0x000fe20002000000 */
[----:B------:R-:W-:Y:S05]  /*19d0*/  BRA `(.L_x_22) ;  /* 0x0000000000047947 */ /* 0x000fea0003800000 */
.L_x_21:
[----:B------:R-:W-:Y:S06]  /*19e0*/  BAR.SYNC.DEFER_BLOCKING 0x0 ;  /* 0x0000000000007b1d */ /* 0x000fec0000010000 */
.L_x_22:
[----:B------:R-:W-:Y:S05]  /*19f0*/  BRA.U UP5, `(.L_x_23) ;  /* 0x0000001505ac7547 */ /* 0x000fea000b800000 */
[----:B------:R-:W1:Y:S01]  /*1a00*/  LDCU UR6, c[0x0][0x38c] ;  /* 0x00007180ff0677ac */ /* 0x000e620008000800 */
[----:B------:R-:W-:Y:S01]  /*1a10*/  PLOP3.LUT P1, PT, PT, PT, UP3, 0x80, 0x8 ;  /* 0x000000000008781c */ /* 0x000fe20003f2f038 */
[----:B------:R-:W-:Y:S01]  /*1a20*/  IMAD.MOV.U32 R12, RZ, RZ, 0x1 ;  /* 0x00000001ff0c7424 */ /* 0x000fe200078e00ff */
[----:B------:R-:W-:Y:S01]  /*1a30*/  ISETP.NE.AND P2, PT, R0, RZ, P3 ;  /* 0x000000ff0000720c */ /* 0x000fe20001f45270 */
[----:B------:R-:W-:Y:S01]  /*1a40*/  USHF.L.U32 UR5, UR10, 0x5, URZ ;  /* 0x000000050a057899 */ /* 0x000fe200080006ff */
[----:B------:R-:W-:Y:S01]  /*1a50*/  PLOP3.LUT P1, PT, P1, PT, PT, 0x8, 0x80 ;  /* 0x000000000080781c */ /* 0x000fe20000f2e170 */
[----:B------:R-:W-:Y:S01]  /*1a60*/  USHF.L.U32 UR4, UR10, 0x7, URZ ;  /* 0x000000070a047899 */ /* 0x000fe200080006ff */
[----:B------:R-:W-:Y:S01]  /*1a70*/  CS2R R10, SRZ ;  /* 0x00000000000a7805 */ /* 0x000fe2000001ff00 */
[----:B------:R-:W-:Y:S01]  /*1a80*/  UISETP.NE.AND UP1, UPT, UR11, URZ, UPT ;  /* 0x000000ff0b00728c */ /* 0x000fe2000bf25270 */
[----:B------:R-:W-:Y:S01]  /*1a90*/  IMAD.MOV.U32 R9, RZ, RZ, RZ ;  /* 0x000000ffff097224 */ /* 0x000fe200078e00ff */
[----:B------:R-:W-:Y:S01]  /*1aa0*/  ULOP3.LUT UR5, UR5, 0x20, URZ, 0xc0, !UPT ;  /* 0x0000002005057892 */ /* 0x000fe2000f8ec0ff */
[----:B------:R-:W-:Y:S01]  /*1ab0*/  IMAD.MOV.U32 R8, RZ, RZ, 0x1 ;  /* 0x00000001ff087424 */ /* 0x000fe200078e00ff */
[----:B------:R-:W-:Y:S01]  /*1ac0*/  ULOP3.LUT UR4, UR4, 0x80, URZ, 0xc0, !UPT ;  /* 0x0000008004047892 */ /* 0x000fe2000f8ec0ff */
[----:B------:R-:W2:Y:S01]  /*1ad0*/  LDCU UR23, c[0x0][0x370] ;  /* 0x00006e00ff1777ac */ /* 0x000ea20008000800 */
[----:B-1----:R-:W-:-:S02]  /*1ae0*/  UIADD3 UR8, UPT, UPT, UR6, 0x7f, URZ ;  /* 0x0000007f06087890 */ /* 0x002fc4000fffe0ff */
[----:B------:R-:W-:Y:S02]  /*1af0*/  UIADD3 UR24, UPT, UPT, UR6, 0xfe, URZ ;  /* 0x000000fe06187890 */ /* 0x000fe4000fffe0ff */
[----:B------:R-:W-:Y:S02]  /*1b00*/  USHF.R.S32.HI UR7, URZ, 0x1f, UR8 ;  /* 0x0000001fff077899 */ /* 0x000fe40008011408 */
[----:B------:R-:W-:Y:S02]  /*1b10*/  UIADD3 UR6, UPT, UPT, UR6, -0x1, URZ ;  /* 0xffffffff06067890 */ /* 0x000fe4000fffe0ff */
[----:B------:R-:W-:Y:S02]  /*1b20*/  ULEA.HI UR7, UR7, UR8, URZ, 0x7 ;  /* 0x0000000807077291 */ /* 0x000fe4000f8f38ff */
[----:B------:R-:W-:Y:S02]  /*1b30*/  UISETP.GE.U32.AND UP2, UPT, UR6, -0xff, UPT ;  /* 0xffffff010600788c */ /* 0x000fe4000bf46070 */
[----:B------:R-:W-:Y:S01]  /*1b40*/  USHF.R.S32.HI UR27, URZ, 0x7, UR7 ;  /* 0x00000007ff1b7899 */ /* 0x000fe20008011407 */
[----:B------:R-:W1:Y:S03]  /*1b50*/  LDCU.64 UR28, c[0x0][0x348] ;  /* 0x00006900ff1c77ac */ /* 0x000e660008000a00 */
[----:B------:R-:W-:Y:S01]  /*1b60*/  UISETP.LT.U32.AND UP0, UPT, UR27, 0xa, UPT ;  /* 0x0000000a1b00788c */ /* 0x000fe2000bf01070 */
[----:B------:R-:W3:Y:S03]  /*1b70*/  LDCU UR22, c[0x0][0x374] ;  /* 0x00006e80ff1677ac */ /* 0x000ee60008000800 */
[----:B------:R-:W-:-:S02]  /*1b80*/  USEL UR25, UR27, 0xa, UP0 ;  /* 0x0000000a1b197887 */ /* 0x000fc40008000000 */
[----:B------:R-:W-:Y:S02]  /*1b90*/  USEL UR38, UR26, 0x2, UP1 ;  /* 0x000000021a267887 */ /* 0x000fe40008800000 */
[----:B------:R-:W-:Y:S02]  /*1ba0*/  UIADD3 UR31, UPT, UPT, UR25, -0x1, URZ ;  /* 0xffffffff191f7890 */ /* 0x000fe4000fffe0ff */
[----:B------:R-:W-:Y:S02]  /*1bb0*/  @UP2 UIADD3 UR31, UPT, UPT, UR25, URZ, URZ ;  /* 0x000000ff191f2290 */ /* 0x000fe4000fffe0ff */
[----:B------:R-:W-:Y:S02]  /*1bc0*/  ULEA UR43, UR43, UR5, 0x4 ;  /* 0x000000052b2b7291 */ /* 0x000fe4000f8e20ff */
[----:B------:R-:W-:Y:S02]  /*1bd0*/  UIADD3 UR30, UPT, UPT, UR31, 0x1, URZ ;  /* 0x000000011f1e7890 */ /* 0x000fe4000fffe0ff */
[----:B------:R-:W-:-:S02]  /*1be0*/  ULEA UR42, UR42, UR4, 0x5 ;  /* 0x000000042a2a7291 */ /* 0x000fc4000f8e28ff */
[----:B------:R-:W-:Y:S02]  /*1bf0*/  UIADD3 UR44, UPT, UPT, UR27, -UR25, URZ ;  /* 0x800000191b2c7290 */ /* 0x000fe4000fffe0ff */
[----:B------:R-:W-:Y:S01]  /*1c00*/  UIADD3 UR31, UPT, UPT, -UR31, URZ, URZ ;  /* 0x000000ff1f1f7290 */ /* 0x000fe2000fffe1ff */
[----:B-123--:R-:W-:-:S11]  /*1c10*/  UMOV UR41, URZ ;  /* 0x000000ff00297c82 */ /* 0x00efd60008000000 */
.L_x_43:
[----:B------:R-:W-:Y:S01]  /*1c20*/  UISETP.NE.AND UP0, UPT, UR54, URZ, UPT ;  /* 0x000000ff3600728c */ /* 0x000fe2000bf05270 */
[----:B------:R-:W1:Y:S08]  /*1c30*/  S2UR UR54, SR_CgaCtaId ;  /* 0x00000000003679c3 */ /* 0x000e700000008800 */
[----:B------:R-:W-:Y:S05]  /*1c40*/  BRA.U UP0, `(.L_x_24) ;  /* 0x0000000100347547 */ /* 0x000fea000b800000 */
[----:B------:R-:W2:Y:S01]  /*1c50*/  S2R R0, SR_CgaCtaId ;  /* 0x0000000000007919 */ /* 0x000ea20000008800 */
[----:B------:R-:W-:-:S04]  /*1c60*/  MOV R2, 0x400 ;  /* 0x0000040000027802 */ /* 0x000fc80000000f00 */
[----:B--2---:R-:W-:Y:S02]  /*1c70*/  LEA R0, R0, R2, 0x18 ;  /* 0x0000000200007211 */ /* 0x004fe400078ec0ff */
[----:B------:R-:W-:-:S03]  /*1c80*/  SHF.L.U32 R2, R8, 0x1f, RZ ;  /* 0x0000001f08027819 */ /* 0x000fc600000006ff */
[----:B------:R-:W-:-:S04]  /*1c90*/  IMAD R0, R9, 0x8, R0 ;  /* 0x0000000809007824 */ /* 0x000fc800078e0200 */
[----:B------:R-:W2:Y:S02]  /*1ca0*/  SYNCS.PHASECHK.TRANS64.TRYWAIT P0, [R0+URZ+0x130], R2 ;  /* 0x00013002000075a7 */ /* 0x000ea400080011ff */
[----:B--2---:R-:W-:Y:S05]  /*1cb0*/  @!P0 BRA `(.L_x_25) ;  /* 0x0000005c00c48947 */ /* 0x004fea0003800000 */
.L_x_120:
[----:B------:R-:W-:Y:S01]  /*1cc0*/  VIADD R9, R9, 0x1 ;  /* 0x0000000109097836 */ /* 0x000fe20000000000 */
[----:B------:R2:W-:Y:S04]  /*1cd0*/  SYNCS.ARRIVE.TRANS64.A1T0 RZ, [R0+URZ+0x120], RZ ;  /* 0x000120ff00ff79a7 */ /* 0x0005e800081000ff */
[----:B------:R-:W-:-:S04]  /*1ce0*/  ISETP.NE.AND P0, PT, R9, 0x2, PT ;  /* 0x000000020900780c */ /* 0x000fc80003f05270 */
[----:B------:R-:W-:Y:S02]  /*1cf0*/  SEL R9, R9, RZ, P0 ;  /* 0x000000ff09097207 */ /* 0x000fe40000000000 */
[----:B--2---:R-:W-:-:S04]  /*1d00*/  SEL R0, RZ, 0x1, P0 ;  /* 0x00000001ff007807 */ /* 0x004fc80000000000 */
[----:B------:R-:W-:-:S07]  /*1d10*/  LOP3.LUT R8, R8, R0, RZ, 0x3c, !PT ;  /* 0x0000000008087212 */ /* 0x000fce00078e3cff */
.L_x_24:
[----:B------:R-:W-:Y:S01]  /*1d20*/  UMOV UR26, 0x400 ;  /* 0x00000400001a7882 */ /* 0x000fe20000000000 */
[----:B------:R-:W-:Y:S01]  /*1d30*/  UISETP.GE.U32.AND UP0, UPT, UR24, 0xff, UPT ;  /* 0x000000ff1800788c */ /* 0x000fe2000bf06070 */
[----:B------:R-:W-:Y:S01]  /*1d40*/  SHF.L.U32 R0, R12, 0x1f, RZ ;  /* 0x0000001f0c007819 */ /* 0x000fe200000006ff */
[----:B-1----:R-:W-:Y:S02]  /*1d50*/  ULEA UR26, UR54, UR26, 0x18 ;  /* 0x0000001a361a7291 */ /* 0x002fe4000f8ec0ff */
[----:B------:R-:W-:Y:S02]  /*1d60*/  ULEA.HI UR35, UR50, UR50, URZ, 0x1 ;  /* 0x0000003232237291 */ /* 0x000fe4000f8f08ff */
[----:B------:R-:W-:Y:S02]  /*1d70*/  ULEA UR4, UR41, UR26, 0x3 ;  /* 0x0000001a29047291 */ /* 0x000fe4000f8e18ff */
[----:B------:R-:W-:Y:S02]  /*1d80*/  USHF.L.U32 UR35, UR35, 0x7, URZ ;  /* 0x0000000723237899 */ /* 0x000fe400080006ff */
[----:B------:R-:W-:-:S02]  /*1d90*/  ULEA UR11, UR51, UR43, 0x6 ;  /* 0x0000002b330b7291 */ /* 0x000fc4000f8e30ff */
[----:B------:R-:W-:-:S03]  /*1da0*/  ULOP3.LUT UR35, UR35, 0xffffff00, URZ, 0xc0, !UPT ;  /* 0xffffff0023237892 */ /* 0x000fc6000f8ec0ff */
[----:B------:R1:W2:Y:S01]  /*1db0*/  SYNCS.PHASECHK.TRANS64.TRYWAIT P0, [UR4+0x50], R0 ;  /* 0x00005000ff0075a7 */ /* 0x0002a20008001104 */
[----:B------:R-:W-:Y:S01]  /*1dc0*/  UIADD3 UR35, UPT, UPT, UR42, UR35, URZ ;  /* 0x000000232a237290 */ /* 0x000fe2000fffe0ff */
[----:B------:R-:W-:Y:S01]  /*1dd0*/  UMOV UR4, URZ ;  /* 0x000000ff00047c82 */ /* 0x000fe20008000000 */
[----:B------:R-:W-:Y:S10]  /*1de0*/  BRA.U !UP0, `(.L_x_26) ;  /* 0x0000000108c87547 */ /* 0x000ff4000b800000 */
[----:B------:R-:W-:Y:S01]  /*1df0*/  UMOV UR5, UR31 ;  /* 0x0000001f00057c82 */ /* 0x000fe20008000000 */
[----:B------:R-:W-:Y:S01]  /*1e00*/  UMOV UR20, UR41 ;  /* 0x0000002900147c82 */ /* 0x000fe20008000000 */
[----:B------:R-:W-:-:S05]  /*1e10*/  UMOV UR34, URZ ;  /* 0x000000ff00227c82 */ /* 0x000fca0008000000 */
.L_x_32:
[----:B------:R-:W-:Y:S01]  /*1e20*/  ULEA UR33, UR20, UR26, 0x3 ;  /* 0x0000001a14217291 */ /* 0x000fe2000f8e18ff */
[----:B--2---:R-:W-:Y:S01]  /*1e30*/  @P3 MOV R2, 0xa000 ;  /* 0x0000a00000023802 */ /* 0x004fe20000000f00 */
[----:B--234-:R-:W-:Y:S10]  /*1e40*/  @P0 BRA `(.L_x_27) ;  /* 0x00000000000c0947 */ /* 0x01cff40003800000 */
[----:B------:R-:W-:-:S04]  /*1e50*/  SHF.L.U32 R3, R12, 0x1f, RZ ;  /* 0x0000001f0c037819 */ /* 0x000fc800000006ff */
[----:B------:R-:W2:Y:S02]  /*1e60*/  SYNCS.PHASECHK.TRANS64.TRYWAIT P0, [UR33+0x50], R3 ;  /* 0x00005003ff0075a7 */ /* 0x000ea40008001121 */
[----:B--2---:R-:W-:Y:S05]  /*1e70*/  @!P0 BRA `(.L_x_28) ;  /* 0x0000005c00688947 */ /* 0x004fea0003800000 */
.L_x_27:
[----:B------:R2:W-:Y:S01]  /*1e80*/  @P3 SYNCS.ARRIVE.TRANS64 RZ, [UR33], R2 ;  /* 0x00000002ffff39a7 */ /* 0x0005e20008000021 */
[----:B------:R-:W-:Y:S02]  /*1e90*/  ULOP3.LUT UR4, UR38, 0x2, URZ, 0xfc, !UPT ;  /* 0x0000000226047892 */ /* 0x000fe4000f8efcff */
[----:B------:R-:W-:Y:S02]  /*1ea0*/  UIADD3 UR5, UPT, UPT, UR5, 0x1, URZ ;  /* 0x0000000105057890 */ /* 0x000fe4000fffe0ff */
[----:B------:R-:W-:Y:S02]  /*1eb0*/  UISETP.NE.AND UP0, UPT, UR4, 0x2, UPT ;  /* 0x000000020400788c */ /* 0x000fe4000bf05270 */
[----:B------:R-:W-:-:S07]  /*1ec0*/  UISETP.NE.AND UP2, UPT, UR5, 0x1, UPT ;  /* 0x000000010500788c */ /* 0x000fce000bf45270 */
[----:B------:R-:W-:Y:S05]  /*1ed0*/  BRA.U UP0, `(.L_x_29) ;  /* 0x0000000100047547 */ /* 0x000fea000b800000 */
[----:B------:R-:W-:Y:S05]  /*1ee0*/  BPT.TRAP 0x1 ;  /* 0x000000040000795c */ /* 0x000fea0000300000 */
.L_x_29:
[----:B------:R-:W-:Y:S04]  /*1ef0*/  BSSY.RECONVERGENT B0, `(.L_x_30) ;  /* 0x0000003000007945 */ /* 0x000fe80003800200 */
[----:B------:R-:W-:Y:S05]  /*1f00*/  @!P2 BRA `(.L_x_31) ;  /* 0x000000000004a947 */ /* 0x000fea0003800000 */
[----:B------:R-:W-:Y:S05]  /*1f10*/  BPT.TRAP 0x1 ;  /* 0x000000040000795c */ /* 0x000fea0000300000 */
.L_x_31:
[----:B------:R-:W-:Y:S05]  /*1f20*/  BSYNC.RECONVERGENT B0 ;  /* 0x0000000000007941 */ /* 0x000fea0003800200 */
.L_x_30:
[----:B------:R-:W-:Y:S02]  /*1f30*/  UIADD3 UR41, UPT, UPT, UR20, 0x1, URZ ;  /* 0x0000000114297890 */ /* 0x000fe4000fffe0ff */
[----:B------:R-:W-:Y:S02]  /*1f40*/  ULEA UR32, UR20, UR21, 0xe ;  /* 0x0000001514207291 */ /* 0x000fe4000f8e70ff */
[----:B------:R-:W-:Y:S02]  /*1f50*/  UISETP.NE.AND UP0, UPT, UR41, 0xa, UPT ;  /* 0x0000000a2900788c */ /* 0x000fe4000bf05270 */
[----:B------:R-:W-:Y:S02]  /*1f60*/  UIADD3 UR46, UP1, UPT, UR28, 0x80, URZ ;  /* 0x000000801c2e7890 */ /* 0x000fe4000ff3e0ff */
[----:B------:R-:W-:Y:S02]  /*1f70*/  USEL UR6, URZ, 0x1, UP0 ;  /* 0x00000001ff067887 */ /* 0x000fe40008000000 */
[----:B------:R-:W-:-:S02]  /*1f80*/  USEL UR41, UR41, URZ, UP0 ;  /* 0x000000ff29297287 */ /* 0x000fc40008000000 */
[----:B------:R-:W-:Y:S02]  /*1f90*/  ULEA UR8, UR20, UR15, 0xc ;  /* 0x0000000f14087291 */ /* 0x000fe4000f8e60ff */
[----:B------:R-:W-:Y:S01]  /*1fa0*/  UIADD3 UR18, UP0, UPT, UR28, 0x180, URZ ;  /* 0x000001801c127890 */ /* 0x000fe2000ff1e0ff */
[----:B------:R-:W-:Y:S01]  /*1fb0*/  LOP3.LUT R12, R12, UR6, RZ, 0x3c, !PT ;  /* 0x000000060c0c7c12 */ /* 0x000fe2000f8e3cff */
[----:B------:R-:W-:Y:S02]  /*1fc0*/  ULEA UR4, UR41, UR26, 0x3 ;  /* 0x0000001a29047291 */ /* 0x000fe4000f8e18ff */
[----:B------:R-:W-:Y:S01]  /*1fd0*/  ULOP3.LUT UR33, UR33, 0xfefffff8, URZ, 0xc0, !UPT ;  /* 0xfefffff821217892 */ /* 0x000fe2000f8ec0ff */
[----:B-1----:R-:W-:Y:S01]  /*1fe0*/  SHF.L.U32 R0, R12, 0x1f, RZ ;  /* 0x0000001f0c007819 */ /* 0x002fe200000006ff */
[----:B------:R-:W-:Y:S02]  /*1ff0*/  UIADD3.X UR47, UPT, UPT, URZ, UR29, URZ, UP1, !UPT ;  /* 0x0000001dff2f7290 */ /* 0x000fe40008ffe4ff */
[----:B------:R-:W-:-:S02]  /*2000*/  UIADD3 UR32, UPT, UPT, UR26, 0x4400, UR32 ;  /* 0x000044001a207890 */ /* 0x000fc4000fffe020 */
[----:B------:R-:W-:Y:S01]  /*2010*/  UPRMT UR7, URZ, 0x5410, UR14 ;  /* 0x00005410ff077896 */ /* 0x000fe2000800000e */
[----:B------:R3:W4:Y:S01]  /*2020*/  SYNCS.PHASECHK.TRANS64.TRYWAIT P0, [UR4+0x50], R0 ;  /* 0x00005000ff0075a7 */ /* 0x0007220008001104 */
[----:B------:R-:W-:Y:S02]  /*2030*/  UIADD3 UR8, UPT, UPT, UR26, 0x2c400, UR8 ;  /* 0x0002c4001a087890 */ /* 0x000fe4000fffe008 */
[----:B------:R-:W-:Y:S02]  /*2040*/  UIADD3.X UR19, UPT, UPT, URZ, UR29, URZ, UP0, !UPT ;  /* 0x0000001dff137290 */ /* 0x000fe400087fe4ff */
[----:B------:R-:W-:Y:S01]  /*2050*/  UPRMT UR6, URZ, 0x5410, UR13 ;  /* 0x00005410ff067896 */ /* 0x000fe2000800000d */
[----:B------:R-:W-:Y:S01]  /*2060*/  UMOV UR16, 0x0 ;  /* 0x0000000000107882 */ /* 0x000fe20000000000 */
[----:B------:R-:W-:Y:S01]  /*2070*/  UMOV UR17, 0x10000000 ;  /* 0x1000000000117882 */ /* 0x000fe20000000000 */
[----:B------:R-:W-:Y:S01]  /*2080*/  UMOV UR10, UR34 ;  /* 0x00000022000a7c82 */ /* 0x000fe20008000000 */
[----:B------:R-:W-:Y:S01]  /*2090*/  UMOV UR12, UR36 ;  /* 0x00000024000c7c82 */ /* 0x000fe20008000000 */
[----:B------:R-:W-:Y:S01]  /*20a0*/  UMOV UR9, UR33 ;  /* 0x0000002100097c82 */ /* 0x000fe20008000000 */
[----:B------:R1:W-:Y:S01]  /*20b0*/  UTMALDG.3D.MULTICAST.2CTA [UR32], [UR46], UR7, desc[UR16] ;  /* 0x000010202e0073b4 */ /* 0x0003e20008211807 */
[----:B------:R-:W-:Y:S01]  /*20c0*/  UMOV UR4, UR30 ;  /* 0x0000001e00047c82 */ /* 0x000fe20008000000 */
[----:B------:R-:W-:Y:S01]  /*20d0*/  UMOV UR20, UR41 ;  /* 0x0000002900147c82 */ /* 0x000fe20008000000 */
[----:B------:R3:W-:Y:S01]  /*20e0*/  UTMALDG.3D.MULTICAST.2CTA [UR8], [UR18], UR6, desc[UR16] ;  /* 0x00001008120073b4 */ /* 0x0007e20008211806 */
[----:B-1----:R-:W-:Y:S01]  /*20f0*/  UIADD3 UR34, UPT, UPT, UR34, 0x80, URZ ;  /* 0x0000008022227890 */ /* 0x002fe2000fffe0ff */
[----:B------:R-:W-:Y:S11]  /*2100*/  BRA.U UP2, `(.L_x_32) ;  /* 0xfffffffd02447547 */ /* 0x000ff6000b83ffff */
.L_x_26:
[----:B------:R-:W-:Y:S01]  /*2110*/  ULEA UR5, UR41, UR26, 0x3 ;  /* 0x0000001a29057291 */ /* 0x000fe2000f8e18ff */
[----:B-1-3--:R-:W-:Y:S01]  /*2120*/  SHF.L.U32 R0, R12, 0x1f, RZ ;  /* 0x0000001f0c007819 */ /* 0x00afe200000006ff */
[----:B------:R-:W-:Y:S01]  /*2130*/  @!P1 SYNCS.ARRIVE.TRANS64.A1T0 RZ, [UR26+0xb8], RZ ;  /* 0x0000b8ffffff99a7 */ /* 0x000fe2000810001a */
[----:B------:R-:W-:-:S06]  /*2140*/  UISETP.GT.AND UP0, UPT, UR27, UR25, UPT ;  /* 0x000000191b00728c */ /* 0x000fcc000bf04270 */
[----:B--2-4-:R1:W2:Y:S03]  /*2150*/  SYNCS.PHASECHK.TRANS64.TRYWAIT P0, [UR5+0x50], R0 ;  /* 0x00005000ff0075a7 */ /* 0x0142a60008001105 */
[----:B------:R-:W-:Y:S05]  /*2160*/  BRA.U !UP0, `(.L_x_33) ;  /* 0x0000000108c87547 */ /* 0x000fea000b800000 */
[----:B------:R-:W-:Y:S01]  /*2170*/  UIADD3 UR6, UPT, UPT, UR44, UR4, URZ ;  /* 0x000000042c067290 */ /* 0x000fe2000fffe0ff */
[----:B------:R-:W-:-:S11]  /*2180*/  UMOV UR34, UR41 ;  /* 0x0000002900227c82 */ /* 0x000fd60008000000 */
.L_x_39:
[----:B------:R-:W-:Y:S01]  /*2190*/  ULEA UR17, UR34, UR26, 0x3 ;  /* 0x0000001a22117291 */ /* 0x000fe2000f8e18ff */
[----:B--2---:R-:W-:Y:S01]  /*21a0*/  @P3 MOV R2, 0xa000 ;  /* 0x0000a00000023802 */ /* 0x004fe20000000f00 */
[----:B--2-4-:R-:W-:Y:S10]  /*21b0*/  @P0 BRA `(.L_x_34) ;  /* 0x00000000000c0947 */ /* 0x014ff40003800000 */
[----:B------:R-:W-:-:S04]  /*21c0*/  SHF.L.U32 R3, R12, 0x1f, RZ ;  /* 0x0000001f0c037819 */ /* 0x000fc800000006ff */
[----:B------:R-:W2:Y:S02]  /*21d0*/  SYNCS.PHASECHK.TRANS64.TRYWAIT P0, [UR17+0x50], R3 ;  /* 0x00005003ff0075a7 */ /* 0x000ea40008001111 */
[----:B--2---:R-:W-:Y:S05]  /*21e0*/  @!P0 BRA `(.L_x_35) ;  /* 0x0000005800a48947 */ /* 0x004fea0003800000 */
.L_x_34:
[----:B------:R2:W-:Y:S01]  /*21f0*/  @P3 SYNCS.ARRIVE.TRANS64 RZ, [UR17], R2 ;  /* 0x00000002ffff39a7 */ /* 0x0005e20008000011 */
[----:B------:R-:W-:-:S04]  /*2200*/  ULOP3.LUT UR5, UR38, 0x2, URZ, 0xfc, !UPT ;  /* 0x0000000226057892 */ /* 0x000fc8000f8efcff */
[----:B------:R-:W-:-:S09]  /*2210*/  UISETP.NE.AND UP0, UPT, UR5, 0x2, UPT ;  /* 0x000000020500788c */ /* 0x000fd2000bf05270 */
[----:B------:R-:W-:Y:S05]  /*2220*/  BRA.U UP0, `(.L_x_36) ;  /* 0x0000000100047547 */ /* 0x000fea000b800000 */
[----:B------:R-:W-:Y:S05]  /*2230*/  BPT.TRAP 0x1 ;  /* 0x000000040000795c */ /* 0x000fea0000300000 */
.L_x_36:
[----:B------:R-:W-:Y:S04]  /*2240*/  BSSY.RECONVERGENT B0, `(.L_x_37) ;  /* 0x0000003000007945 */ /* 0x000fe80003800200 */
[----:B------:R-:W-:Y:S05]  /*2250*/  @!P2 BRA `(.L_x_38) ;  /* 0x000000000004a947 */ /* 0x000fea0003800000 */
[----:B------:R-:W-:Y:S05]  /*2260*/  BPT.TRAP 0x1 ;  /* 0x000000040000795c */ /* 0x000fea0000300000 */
.L_x_38:
[----:B------:R-:W-:Y:S05]  /*2270*/  BSYNC.RECONVERGENT B0 ;  /* 0x0000000000007941 */ /* 0x000fea0003800200 */
.L_x_37:
[----:B------:R-:W-:Y:S02]  /*2280*/  UIADD3 UR41, UPT, UPT, UR34, 0x1, URZ ;  /* 0x0000000122297890 */ /* 0x000fe4000fffe0ff */
[----:B------:R-:W-:Y:S02]  /*2290*/  ULEA UR16, UR34, UR21, 0xe ;  /* 0x0000001522107291 */ /* 0x000fe4000f8e70ff */
[----:B------:R-:W-:Y:S02]  /*22a0*/  UISETP.NE.AND UP0, UPT, UR41, 0xa, UPT ;  /* 0x0000000a2900788c */ /* 0x000fe4000bf05270 */
[----:B------:R-:W-:Y:S02]  /*22b0*/  UIADD3 UR50, UP1, UPT, UR28, 0x80, URZ ;  /* 0x000000801c327890 */ /* 0x000fe4000ff3e0ff */
[----:B------:R-:W-:Y:S02]  /*22c0*/  USEL UR7, URZ, 0x1, UP0 ;  /* 0x00000001ff077887 */ /* 0x000fe40008000000 */
[----:B------:R-:W-:-:S02]  /*22d0*/  USEL UR41, UR41, URZ, UP0 ;  /* 0x000000ff29297287 */ /* 0x000fc40008000000 */
[----:B------:R-:W-:Y:S02]  /*22e0*/  ULEA UR8, UR34, UR15, 0xc ;  /* 0x0000000f22087291 */ /* 0x000fe4000f8e60ff */
[----:B------:R-:W-:Y:S01]  /*22f0*/  ULEA UR5, UR41, UR26, 0x3 ;  /* 0x0000001a29057291 */ /* 0x000fe2000f8e18ff */
[----:B------:R-:W-:Y:S01]  /*2300*/  LOP3.LUT R12, R12, UR7, RZ, 0x3c, !PT ;  /* 0x000000070c0c7c12 */ /* 0x000fe2000f8e3cff */
[----:B------:R-:W-:Y:S02]  /*2310*/  UIADD3 UR46, UP0, UPT, UR28, 0x180, URZ ;  /* 0x000001801c2e7890 */ /* 0x000fe4000ff1e0ff */
[----:B------:R-:W-:Y:S01]  /*2320*/  USHF.L.U32 UR18, UR4, 0x7, URZ ;  /* 0x0000000704127899 */ /* 0x000fe200080006ff */
[----:B-1----:R-:W-:Y:S01]  /*2330*/  SHF.L.U32 R0, R12, 0x1f, RZ ;  /* 0x0000001f0c007819 */ /* 0x002fe200000006ff */
[----:B------:R-:W-:Y:S02]  /*2340*/  ULOP3.LUT UR17, UR17, 0xfefffff8, URZ, 0xc0, !UPT ;  /* 0xfefffff811117892 */ /* 0x000fe4000f8ec0ff */
[----:B------:R-:W-:Y:S01]  /*2350*/  UIADD3 UR16, UPT, UPT, UR26, 0x4400, UR16 ;  /* 0x000044001a107890 */ /* 0x000fe2000fffe010 */
[----:B------:R3:W4:Y:S01]  /*2360*/  SYNCS.PHASECHK.TRANS64.TRYWAIT P0, [UR5+0x50], R0 ;  /* 0x00005000ff0075a7 */ /* 0x0007220008001105 */
[----:B------:R-:W-:-:S02]  /*2370*/  UIADD3.X UR51, UPT, UPT, URZ, UR29, URZ, UP1, !UPT ;  /* 0x0000001dff337290 */ /* 0x000fc40008ffe4ff */
[----:B------:R-:W-:Y:S02]  /*2380*/  UPRMT UR7, URZ, 0x5410, UR14 ;  /* 0x00005410ff077896 */ /* 0x000fe4000800000e */
[----:B------:R-:W-:Y:S02]  /*2390*/  UIADD3 UR8, UPT, UPT, UR26, 0x2c400, UR8 ;  /* 0x0002c4001a087890 */ /* 0x000fe4000fffe008 */
[----:B------:R-:W-:Y:S02]  /*23a0*/  UPRMT UR5, URZ, 0x5410, UR13 ;  /* 0x00005410ff057896 */ /* 0x000fe4000800000d */
[----:B------:R-:W-:Y:S01]  /*23b0*/  UIADD3.X UR47, UPT, UPT, URZ, UR29, URZ, UP0, !UPT ;  /* 0x0000001dff2f7290 */ /* 0x000fe200087fe4ff */
[----:B------:R-:W-:Y:S01]  /*23c0*/  UMOV UR32, 0x0 ;  /* 0x0000000000207882 */ /* 0x000fe20000000000 */
[----:B------:R-:W-:Y:S01]  /*23d0*/  UMOV UR33, 0x10000000 ;  /* 0x1000000000217882 */ /* 0x000fe20000000000 */
[----:B------:R-:W-:Y:S01]  /*23e0*/  UMOV UR19, UR35 ;  /* 0x0000002300137c82 */ /* 0x000fe20008000000 */
[----:B------:R-:W-:Y:S01]  /*23f0*/  UMOV UR20, UR36 ;  /* 0x0000002400147c82 */ /* 0x000fe20008000000 */
[----:B------:R-:W-:Y:S01]  /*2400*/  UMOV UR12, UR36 ;  /* 0x00000024000c7c82 */ /* 0x000fe20008000000 */
[----:B------:R-:W-:Y:S01]  /*2410*/  UMOV UR9, UR17 ;  /* 0x0000001100097c82 */ /* 0x000fe20008000000 */
[----:B------:R-:W-:Y:S01]  /*2420*/  UMOV UR10, UR18 ;  /* 0x00000012000a7c82 */ /* 0x000fe20008000000 */
[----:B------:R3:W-:Y:S01]  /*2430*/  UTMALDG.3D.MULTICAST.2CTA [UR16], [UR50], UR7, desc[UR32] ;  /* 0x00002010320073b4 */ /* 0x0007e20008211807 */
[----:B------:R-:W-:Y:S01]  /*2440*/  UIADD3 UR4, UPT, UPT, UR4, 0x1, URZ ;  /* 0x0000000104047890 */ /* 0x000fe2000fffe0ff */
[----:B------:R-:W-:-:S03]  /*2450*/  UMOV UR34, UR41 ;  /* 0x0000002900227c82 */ /* 0x000fc60008000000 */
[----:B------:R-:W-:Y:S01]  /*2460*/  UISETP.NE.AND UP0, UPT, UR4, UR6, UPT ;  /* 0x000000060400728c */ /* 0x000fe2000bf05270 */
[----:B------:R3:W-:Y:S08]  /*2470*/  UTMALDG.3D.MULTICAST.2CTA [UR8], [UR46], UR5, desc[UR32] ;  /* 0x000020082e0073b4 */ /* 0x0007f00008211805 */
[----:B---3--:R-:W-:Y:S05]  /*2480*/  BRA.U UP0, `(.L_x_39) ;  /* 0xfffffffd00407547 */ /* 0x008fea000b83ffff */
.L_x_33:
[C---:B------:R-:W-:Y:S01]  /*2490*/  LEA R3, R11.reuse, UR26, 0x3 ;  /* 0x0000001a0b037c11 */ /* 0x040fe2000f8e18ff */
[----:B------:R-:W-:Y:S01]  /*24a0*/  NOP ;  /* 0x0000000000007918 */ /* 0x000fe20000000000 */
[----:B-1----:R-:W-:Y:S02]  /*24b0*/  SHF.L.U32 R0, R10, 0x1f, RZ ;  /* 0x0000001f0a007819 */ /* 0x002fe400000006ff */
[----:B------:R-:W-:Y:S02]  /*24c0*/  LEA R4, R11, UR26, 0x4 ;  /* 0x0000001a0b047c11 */ /* 0x000fe4000f8e20ff */
[----:B--2-4-:R-:W1:Y:S02]  /*24d0*/  SYNCS.PHASECHK.TRANS64.TRYWAIT P0, [R3+URZ+0xc0], R0 ;  /* 0x0000c000030075a7 */ /* 0x014e6400080011ff */
[----:B-1----:R-:W-:Y:S05]  /*24e0*/  @!P0 BRA `(.L_x_40) ;  /* 0x0000005400fc8947 */ /* 0x002fea0003800000 */
.L_x_123:
[----:B------:R-:W2:Y:S01]  /*24f0*/  LDS.128 R4, [R4+0x150] ;  /* 0x0001500004047984 */ /* 0x000ea20000000c00 */
[----:B------:R-:W-:Y:S01]  /*2500*/  UISETP.GE.AND UP0, UPT, UR37, 0x1, UPT ;  /* 0x000000012500788c */ /* 0x000fe2000bf06270 */
[----:B------:R-:W-:Y:S01]  /*2510*/  @!PT LDS RZ, [RZ] ;  /* 0x00000000fffff984 */ /* 0x000fe20000000800 */
[----:B------:R-:W-:Y:S01]  /*2520*/  @!PT LDS RZ, [RZ] ;  /* 0x00000000fffff984 */ /* 0x000fe20000000800 */
[----:B------:R-:W-:Y:S01]  /*2530*/  @!PT LDS RZ, [RZ] ;  /* 0x00000000fffff984 */ /* 0x000fe20000000800 */
[----:B------:R-:W-:Y:S01]  /*2540*/  @!PT LDS RZ, [RZ] ;  /* 0x00000000fffff984 */ /* 0x000fe20000000800 */
[----:B------:R3:W-:Y:S06]  /*2550*/  MEMBAR.ALL.CTA ;  /* 0x0000000000007992 */ /* 0x0007ec0000008000 */
[----:B---3--:R-:W3:Y:S01]  /*2560*/  FENCE.VIEW.ASYNC.S ;  /* 0x00000000000073c6 */ /* 0x008ee20000000000 */
[----:B--2---:R-:W-:-:S13]  /*2570*/  LOP3.LUT P0, RZ, R6, 0x1, RZ, 0xc0, !PT ;  /* 0x0000000106ff7812 */ /* 0x004fda000780c0ff */
[----:B---3--:R-:W-:Y:S01]  /*2580*/  VOTEU.ANY UP1, P0 ;  /* 0x0000000000ff7886 */ /* 0x008fe20000020100 */
[----:B------:R-:W-:-:S13]  /*2590*/  PLOP3.LUT P0, PT, PT, PT, UP1, 0x80, 0x8 ;  /* 0x000000000008781c */ /* 0x000fda0003f0f018 */
[----:B-1----:R-:W-:Y:S02]  /*25a0*/  @P0 LOP3.LUT R0, R5, 0xffff, RZ, 0xc0, !PT ;  /* 0x0000ffff05000812 */ /* 0x002fe400078ec0ff */
[----:B------:R-:W-:Y:S02]  /*25b0*/  @P0 MOV R2, R4 ;  /* 0x0000000400020202 */ /* 0x000fe40000000f00 */
[----:B------:R-:W-:Y:S01]  /*25c0*/  @P0 R2UR UR5, R0 ;  /* 0x00000000000502ca */ /* 0x000fe200000e0000 */
[----:B------:R-:W-:Y:S01]  /*25d0*/  VIADD R0, R3, 0xd0 ;  /* 0x000000d003007836 */ /* 0x000fe20000000000 */
[----:B------:R-:W-:Y:S02]  /*25e0*/  @P0 SHF.R.U32.HI R4, RZ, 0x10, R5 ;  /* 0x00000010ff040819 */ /* 0x000fe40000011605 */
[----:B------:R-:W-:Y:S02]  /*25f0*/  @P0 R2UR UR6, R2 ;  /* 0x00000000020602ca */ /* 0x000fe400000e0000 */
[----:B------:R-:W-:-:S02]  /*2600*/  PRMT R0, RZ, 0x654, R0 ;  /* 0x00000654ff007816 */ /* 0x000fc40000000000 */
[----:B------:R-:W-:Y:S02]  /*2610*/  @P0 R2UR UR4, R4 ;  /* 0x00000000040402ca */ /* 0x000fe400000e0000 */
[----:B------:R1:W-:Y:S03]  /*2620*/  SYNCS.ARRIVE.TRANS64.RED.A1T0 RZ, [R0+URZ], RZ ;  /* 0x000000ff00ff79a7 */ /* 0x0003e600081004ff */
[----:B------:R-:W-:-:S04]  /*2630*/  @UP1 UMOV UR39, UR5 ;  /* 0x0000000500271c82 */ /* 0x000fc80008000000 */
[----:B------:R-:W-:-:S04]  /*2640*/  @UP1 UMOV UR40, UR6 ;  /* 0x0000000600281c82 */ /* 0x000fc80008000000 */
[----:B------:R-:W-:Y:S01]  /*2650*/  @UP1 UMOV UR36, UR4 ;  /* 0x0000000400241c82 */ /* 0x000fe20008000000 */
[----:B------:R-:W-:Y:S05]  /*2660*/  BRA.U !UP0, `(.L_x_41) ;  /* 0x0000000108b87547 */ /* 0x000fea000b800000 */
[----:B------:R-:W2:Y:S01]  /*2670*/  LDCU.128 UR4, c[0x0][0xb10] ;  /* 0x00016200ff0477ac */ /* 0x000ea20008000c00 */
[----:B------:R-:W3:Y:S01]  /*2680*/  LDCU UR10, c[0x0][0xb20] ;  /* 0x00016400ff0a77ac */ /* 0x000ee20008000800 */
[----:B------:R-:W4:Y:S01]  /*2690*/  LDCU UR11, c[0x0][0xb0c] ;  /* 0x00016180ff0b77ac */ /* 0x000f220008000800 */
[----:B------:R-:W1:Y:S01]  /*26a0*/  LDCU.64 UR8, c[0x0][0xb28] ;  /* 0x00016500ff0877ac */ /* 0x000e620008000a00 */
[----:B------:R-:W-:Y:S02]  /*26b0*/  UISETP.NE.AND UP3, UPT, UR37, 0x1, UPT ;  /* 0x000000012500788c */ /* 0x000fe4000bf65270 */
[----:B--2---:R-:W-:Y:S02]  /*26c0*/  UIMAD.WIDE.U32 UR32, UR22, UR7, URZ ;  /* 0x00000007162072a5 */ /* 0x004fe4000f8e00ff */
[----:B------:R-:W-:Y:S02]  /*26d0*/  UIMAD.WIDE.U32 UR16, UR39, UR7, URZ ;  /* 0x00000007271072a5 */ /* 0x000fe4000f8e00ff */
[----:B------:R-:W-:-:S02]  /*26e0*/  UIMAD.WIDE.U32 UR18, UR23, UR4, URZ ;  /* 0x00000004171272a5 */ /* 0x000fc4000f8e00ff */
[----:B------:R-:W-:Y:S01]  /*26f0*/  UISETP.NE.AND UP0, UPT, UR6, 0x1, UPT ;  /* 0x000000010600788c */ /* 0x000fe2000bf05270 */
[----:B------:R-:W-:Y:S01]  /*2700*/  UMOV UR7, UR33 ;  /* 0x0000002100077c82 */ /* 0x000fe20008000000 */
[----:B----4-:R-:W-:Y:S02]  /*2710*/  UISETP.NE.AND UP2, UPT, UR11, 0x1, UPT ;  /* 0x000000010b00788c */ /* 0x010fe4000bf45270 */
[----:B---3--:R-:W-:Y:S02]  /*2720*/  USHF.R.U32.HI UR7, URZ, UR10, UR7 ;  /* 0x0000000aff077299 */ /* 0x008fe40008011607 */
[----:B------:R-:W-:Y:S02]  /*2730*/  USHF.R.U32.HI UR12, URZ, UR5, UR19 ;  /* 0x00000005ff0c7299 */ /* 0x000fe40008011613 */
[----:B------:R-:W-:Y:S02]  /*2740*/  USEL UR7, UR22, UR7, !UP0 ;  /* 0x0000000716077287 */ /* 0x000fe4000c000000 */
[----:B------:R-:W-:-:S02]  /*2750*/  USEL UR12, UR23, UR12, !UP2 ;  /* 0x0000000c170c7287 */ /* 0x000fc4000d000000 */
[----:B-1----:R-:W-:Y:S02]  /*2760*/  UIMAD.WIDE.U32 UR32, UR7, UR8, URZ ;  /* 0x00000008072072a5 */ /* 0x002fe4000f8e00ff */
        /* <DEDUP_REMOVED lines=30> */
.L_x_41:
[----:B------:R-:W2:Y:S02]  /*2950*/  LDCU UR4, c[0x0][0xb30] ;  /* 0x00016600ff0477ac */ /* 0x000ea40008000800 */
[----:B--2---:R-:W-:-:S09]  /*2960*/  UISETP.NE.AND UP0, UPT, UR4, 0x1, UPT ;  /* 0x000000010400788c */ /* 0x004fd2000bf05270 */
[----:B------:R-:W-:Y:S05]  /*2970*/  BRA.U UP0, `(.L_x_42) ;  /* 0x0000000100407547 */ /* 0x000fea000b800000 */
[----:B------:R-:W2:Y:S01]  /*2980*/  LDCU.128 UR4, c[0x0][0xb10] ;  /* 0x00016200ff0477ac */ /* 0x000ea20008000c00 */
[----:B------:R-:W3:Y:S01]  /*2990*/  LDCU UR9, c[0x0][0xb0c] ;  /* 0x00016180ff0977ac */ /* 0x000ee20008000800 */
[----:B------:R-:W4:Y:S01]  /*29a0*/  LDCU UR8, c[0x0][0xb20] ;  /* 0x00016400ff0877ac */ /* 0x000f220008000800 */
[----:B--2---:R-:W-:Y:S02]  /*29b0*/  UIMAD.WIDE.U32 UR16, UR40, UR4, URZ ;  /* 0x00000004281072a5 */ /* 0x004fe4000f8e00ff */
[----:B------:R-:W-:Y:S02]  /*29c0*/  UIMAD.WIDE.U32 UR10, UR39, UR7, URZ ;  /* 0x00000007270a72a5 */ /* 0x000fe4000f8e00ff */
[----:B---3--:R-:W-:Y:S02]  /*29d0*/  UISETP.NE.AND UP2, UPT, UR9, 0x1, UPT ;  /* 0x000000010900788c */ /* 0x008fe4000bf45270 */
[----:B------:R-:W-:Y:S01]  /*29e0*/  UISETP.NE.AND UP0, UPT, UR6, 0x1, UPT ;  /* 0x000000010600788c */ /* 0x000fe2000bf05270 */
[----:B------:R-:W-:Y:S01]  /*29f0*/  UMOV UR7, UR17 ;  /* 0x0000001100077c82 */ /* 0x000fe20008000000 */
[----:B----4-:R-:W-:-:S02]  /*2a00*/  USHF.R.U32.HI UR8, URZ, UR8, UR11 ;  /* 0x00000008ff087299 */ /* 0x010fc4000801160b */
[----:B------:R-:W-:Y:S02]  /*2a10*/  USHF.R.U32.HI UR5, URZ, UR5, UR7 ;  /* 0x00000005ff057299 */ /* 0x000fe40008011607 */
[----:B------:R-:W-:Y:S02]  /*2a20*/  USEL UR8, UR39, UR8, !UP0 ;  /* 0x0000000827087287 */ /* 0x000fe4000c000000 */
[----:B------:R-:W-:-:S04]  /*2a30*/  USEL UR5, UR40, UR5, !UP2 ;  /* 0x0000000528057287 */ /* 0x000fc8000d000000 */
[----:B------:R-:W-:Y:S02]  /*2a40*/  UIADD3 UR4, UPT, UPT, UR5, -UR8, URZ ;  /* 0x8000000805047290 */ /* 0x000fe4000fffe0ff */
[----:B------:R-:W-:Y:S02]  /*2a50*/  UIADD3 UR5, UPT, UPT, -UR5, UR8, URZ ;  /* 0x0000000805057290 */ /* 0x000fe4000fffe1ff */
[----:B------:R-:W-:Y:S02]  /*2a60*/  UIMAD UR39, UR4, UR6, UR39 ;  /* 0x00000006042772a4 */ /* 0x000fe4000f8e0227 */
[----:B------:R-:W-:-:S12]  /*2a70*/  UIMAD UR40, UR5, UR9, UR40 ;  /* 0x00000009052872a4 */ /* 0x000fd8000f8e0228 */
.L_x_42:
[----:B------:R-:W-:Y:S01]  /*2a80*/  VIADD R11, R11, 0x1 ;  /* 0x000000010b0b7836 */ /* 0x000fe20000000000 */
[----:B------:R-:W-:Y:S01]  /*2a90*/  PLOP3.LUT P1, PT, PT, PT, PT, 0x80, 0x8 ;  /* 0x000000000008781c */ /* 0x000fe20003f2f070 */
[----:B------:R-:W-:Y:S02]  /*2aa0*/  UIADD3 UR50, UPT, UPT, UR40, UR49, URZ ;  /* 0x0000003128327290 */ /* 0x000fe4000fffe0ff */
[----:B------:R-:W-:Y:S01]  /*2ab0*/  UIADD3 UR51, UPT, UPT, UR39, UR48, URZ ;  /* 0x0000003027337290 */ /* 0x000fe2000fffe0ff */
[----:B------:R-:W-:-:S04]  /*2ac0*/  ISETP.NE.AND P0, PT, R11, 0x2, PT ;  /* 0x000000020b00780c */ /* 0x000fc80003f05270 */
[----:B-1----:R-:W-:Y:S02]  /*2ad0*/  SEL R0, RZ, 0x1, P0 ;  /* 0x00000001ff007807 */ /* 0x002fe40000000000 */
[----:B------:R-:W-:Y:S02]  /*2ae0*/  SEL R11, R11, RZ, P0 ;  /* 0x000000ff0b0b7207 */ /* 0x000fe40000000000 */
[----:B------:R-:W-:Y:S01]  /*2af0*/  LOP3.LUT R10, R10, R0, RZ, 0x3c, !PT ;  /* 0x000000000a0a7212 */ /* 0x000fe200078e3cff */
[----:B------:R-:W-:Y:S06]  /*2b00*/  BRA.U UP1, `(.L_x_43) ;  /* 0xfffffff101447547 */ /* 0x000fec000b83ffff */
[----:B------:R-:W-:Y:S01]  /*2b10*/  UIADD3 UR26, UPT, UPT, UR26, 0x50, URZ ;  /* 0x000000501a1a7890 */ /* 0x000fe2000fffe0ff */
[----:B------:R-:W-:-:S03]  /*2b20*/  SHF.L.U32 R2, R12, 0x1f, RZ ;  /* 0x0000001f0c027819 */ /* 0x000fc600000006ff */
[----:B------:R-:W-:-:S09]  /*2b30*/  ULEA UR4, UR41, UR26, 0x3 ;  /* 0x0000001a29047291 */ /* 0x000fd2000f8e18ff */
[----:B------:R-:W1:Y:S02]  /*2b40*/  SYNCS.PHASECHK.TRANS64.TRYWAIT P0, [UR4], R2 ;  /* 0x00000002ff0075a7 */ /* 0x000e640008001104 */
[----:B-1----:R-:W-:Y:S05]  /*2b50*/  @!P0 BRA `(.L_x_44) ;  /* 0x0000005000748947 */ /* 0x002fea0003800000 */
.L_x_125:
[----:B------:R-:W-:-:S04]  /*2b60*/  UIADD3 UR5, UPT, UPT, UR41, 0x1, URZ ;  /* 0x0000000129057890 */ /* 0x000fc8000fffe0ff */
[----:B------:R-:W-:-:S04]  /*2b70*/  UISETP.NE.AND UP0, UPT, UR5, 0xa, UPT ;  /* 0x0000000a0500788c */ /* 0x000fc8000bf05270 */
[----:B------:R-:W-:Y:S02]  /*2b80*/  USEL UR6, URZ, 0x1, UP0 ;  /* 0x00000001ff067887 */ /* 0x000fe40008000000 */
[----:B------:R-:W-:-:S04]  /*2b90*/  USEL UR5, UR5, URZ, UP0 ;  /* 0x000000ff05057287 */ /* 0x000fc80008000000 */
[----:B------:R-:W-:Y:S01]  /*2ba0*/  ULEA UR4, UR5, UR26, 0x3 ;  /* 0x0000001a05047291 */ /* 0x000fe2000f8e18ff */
[----:B-1----:R-:W-:-:S04]  /*2bb0*/  LOP3.LUT R2, R12, UR6, RZ, 0x3c, !PT ;  /* 0x000000060c027c12 */ /* 0x002fc8000f8e3cff */
[----:B------:R-:W-:-:S04]  /*2bc0*/  SHF.L.U32 R3, R2, 0x1f, RZ ;  /* 0x0000001f02037819 */ /* 0x000fc800000006ff */
[----:B------:R-:W1:Y:S02]  /*2bd0*/  SYNCS.PHASECHK.TRANS64.TRYWAIT P0, [UR4], R3 ;  /* 0x00000003ff0075a7 */ /* 0x000e640008001104 */
[----:B-1----:R-:W-:Y:S05]  /*2be0*/  @!P0 BRA `(.L_x_45) ;  /* 0x0000005000688947 */ /* 0x002fea0003800000 */
.L_x_127:
[----:B------:R-:W-:-:S04]  /*2bf0*/  UIADD3 UR5, UPT, UPT, UR5, 0x1, URZ ;  /* 0x0000000105057890 */ /* 0x000fc8000fffe0ff */
[----:B------:R-:W-:-:S04]  /*2c00*/  UISETP.NE.AND UP0, UPT, UR5, 0xa, UPT ;  /* 0x0000000a0500788c */ /* 0x000fc8000bf05270 */
[----:B------:R-:W-:Y:S02]  /*2c10*/  USEL UR6, URZ, 0x1, UP0 ;  /* 0x00000001ff067887 */ /* 0x000fe40008000000 */
[----:B------:R-:W-:-:S04]  /*2c20*/  USEL UR5, UR5, URZ, UP0 ;  /* 0x000000ff05057287 */ /* 0x000fc80008000000 */
[----:B------:R-:W-:Y:S01]  /*2c30*/  ULEA UR4, UR5, UR26, 0x3 ;  /* 0x0000001a05047291 */ /* 0x000fe2000f8e18ff */
[----:B------:R-:W-:-:S04]  /*2c40*/  LOP3.LUT R2, R2, UR6, RZ, 0x3c, !PT ;  /* 0x0000000602027c12 */ /* 0x000fc8000f8e3cff */
[----:B-1----:R-:W-:-:S04]  /*2c50*/  SHF.L.U32 R3, R2, 0x1f, RZ ;  /* 0x0000001f02037819 */ /* 0x002fc800000006ff */
[----:B------:R-:W1:Y:S02]  /*2c60*/  SYNCS.PHASECHK.TRANS64.TRYWAIT P0, [UR4], R3 ;  /* 0x00000003ff0075a7 */ /* 0x000e640008001104 */
[----:B-1----:R-:W-:Y:S05]  /*2c70*/  @!P0 BRA `(.L_x_46) ;  /* 0x00000050005c8947 */ /* 0x002fea0003800000 */
.L_x_129:
        /* <DEDUP_REMOVED lines=9> */
.L_x_131:
        /* <DEDUP_REMOVED lines=9> */
.L_x_133:
        /* <DEDUP_REMOVED lines=9> */
.L_x_135:
        /* <DEDUP_REMOVED lines=9> */
.L_x_137:
        /* <DEDUP_REMOVED lines=9> */
.L_x_139:
        /* <DEDUP_REMOVED lines=9> */
.L_x_141:
[----:B------:R-:W-:-:S04]  /*2fe0*/  UIADD3 UR5, UPT, UPT, UR5, 0x1, URZ ;  /* 0x0000000105057890 */ /* 0x000fc8000fffe0ff */
[----:B------:R-:W-:-:S04]  /*2ff0*/  UISETP.NE.AND UP0, UPT, UR5, 0xa, UPT ;  /* 0x0000000a0500788c */ /* 0x000fc8000bf05270 */
[----:B------:R-:W-:Y:S02]  /*3000*/  USEL UR4, URZ, 0x1, UP0 ;  /* 0x00000001ff047887 */ /* 0x000fe40008000000 */
[----:B------:R-:W-:-:S04]  /*3010*/  USEL UR5, UR5, URZ, UP0 ;  /* 0x000000ff05057287 */ /* 0x000fc80008000000 */
[----:B------:R-:W-:Y:S01]  /*3020*/  ULEA UR5, UR5, UR26, 0x3 ;  /* 0x0000001a05057291 */ /* 0x000fe2000f8e18ff */
[----:B------:R-:W-:-:S04]  /*3030*/  LOP3.LUT R2, R2, UR4, RZ, 0x3c, !PT ;  /* 0x0000000402027c12 */ /* 0x000fc8000f8e3cff */
[----:B------:R-:W-:Y:S01]  /*3040*/  SHF.L.U32 R2, R2, 0x1f, RZ ;  /* 0x0000001f02027819 */ /* 0x000fe200000006ff */
[----:B-1----:R-:W-:-:S07]  /*3050*/  IMAD.U32 R0, RZ, RZ, UR5 ;  /* 0x00000005ff007e24 */ /* 0x002fce000f8e00ff */
.L_x_53:
[----:B-1----:R1:W2:Y:S02]  /*3060*/  SYNCS.PHASECHK.TRANS64.TRYWAIT P0, [R0+URZ], R2 ;  /* 0x00000002000075a7 */ /* 0x0022a400080011ff */
[----:B--2---:R-:W-:Y:S05]  /*3070*/  @!P0 NANOSLEEP.SYNCS 0x989680 ;  /* 0x009896800000895d */ /* 0x004fea0003900000 */
[----:B------:R-:W2:Y:S02]  /*3080*/  @!P0 SYNCS.PHASECHK.TRANS64 P0, [R0+URZ], R2 ;  /* 0x00000002000085a7 */ /* 0x000ea400080010ff */
[----:B--2---:R-:W-:Y:S05]  /*3090*/  @P0 EXIT ;  /* 0x000000000000094d */ /* 0x004fea0003800000 */
[----:B------:R-:W-:Y:S05]  /*30a0*/  BRA `(.L_x_53) ;  /* 0xfffffffc00ec7947 */ /* 0x000fea000383ffff */
.L_x_23:
[----:B------:R-:W-:-:S04]  /*30b0*/  UISETP.NE.AND UP0, UPT, UR54, URZ, UPT ;  /* 0x000000ff3600728c */ /* 0x000fc8000bf05270 */
[----:B------:R-:W-:-:S09]  /*30c0*/  UISETP.NE.OR UP0, UPT, UR11, 0x1, UP0 ;  /* 0x000000010b00788c */ /* 0x000fd20008705670 */
[----:B------:R-:W-:Y:S05]  /*30d0*/  BRA.U UP0, `(.L_x_54) ;  /* 0x0000000500487547 */ /* 0x000fea000b800000 */
[----:B------:R-:W-:Y:S01]  /*30e0*/  ISETP.GE.U32.AND P2, PT, R0, 0x10, PT ;  /* 0x000000100000780c */ /* 0x000fe20003f46070 */
[----:B------:R-:W-:Y:S01]  /*30f0*/  IMAD.MOV.U32 R12, RZ, RZ, 0x1 ;  /* 0x00000001ff0c7424 */ /* 0x000fe200078e00ff */
[----:B------:R-:W-:Y:S02]  /*3100*/  CS2R R10, SRZ ;  /* 0x00000000000a7805 */ /* 0x000fe4000001ff00 */
[----:B------:R-:W-:Y:S01]  /*3110*/  CS2R R8, SRZ ;  /* 0x0000000000087805 */ /* 0x000fe2000001ff00 */
[----:B------:R-:W-:Y:S01]  /*3120*/  UMOV UR4, 0x400 ;  /* 0x0000040000047882 */ /* 0x000fe20000000000 */
[----:B------:R-:W-:Y:S01]  /*3130*/  UMOV UR6, URZ ;  /* 0x000000ff00067c82 */ /* 0x000fe20008000000 */
[----:B------:R-:W-:-:S12]  /*3140*/  ULEA UR54, UR54, UR4, 0x18 ;  /* 0x0000000436367291 */ /* 0x000fd8000f8ec0ff */
.L_x_58:
[----:B------:R-:W-:Y:S02]  /*3150*/  LEA R2, R8, UR54, 0x3 ;  /* 0x0000003608027c11 */ /* 0x000fe4000f8e18ff */
[----:B------:R-:W-:-:S03]  /*3160*/  SHF.L.U32 R4, R9, 0x1f, RZ ;  /* 0x0000001f09047819 */ /* 0x000fc600000006ff */
[----:B------:R-:W-:Y:S01]  /*3170*/  VIADD R5, R2, 0x130 ;  /* 0x0000013002057836 */ /* 0x000fe20000000000 */
[----:B------:R-:W1:Y:S02]  /*3180*/  SYNCS.PHASECHK.TRANS64.TRYWAIT P0, [R2+URZ+0x120], R4 ;  /* 0x00012004020075a7 */ /* 0x000e6400080011ff */
[----:B-1----:R-:W-:Y:S05]  /*3190*/  @!P0 BRA `(.L_x_55) ;  /* 0x0000004c00bc8947 */ /* 0x002fea0003800000 */
.L_x_142:
[----:B------:R-:W-:Y:S01]  /*31a0*/  ULEA UR5, UR6, UR54, 0x3 ;  /* 0x0000003606057291 */ /* 0x000fe2000f8e18ff */
[----:B-1----:R-:W-:Y:S01]  /*31b0*/  PRMT R2, RZ, 0x654, R5 ;  /* 0x00000654ff027816 */ /* 0x002fe20000000005 */
[----:B------:R-:W-:Y:S01]  /*31c0*/  @!P2 IMAD.MOV.U32 R4, RZ, RZ, 0x10 ;  /* 0x00000010ff04a424 */ /* 0x000fe200078e00ff */
[----:B------:R-:W-:Y:S01]  /*31d0*/  SHF.L.U32 R5, R12, 0x1f, RZ ;  /* 0x0000001f0c057819 */ /* 0x000fe200000006ff */
[----:B------:R-:W-:Y:S01]  /*31e0*/  UIADD3 UR4, UPT, UPT, UR5, 0xc0, URZ ;  /* 0x000000c005047890 */ /* 0x000fe2000fffe0ff */
[----:B------:R1:W-:Y:S05]  /*31f0*/  SYNCS.ARRIVE.TRANS64.RED.A1T0 RZ, [R2+URZ], RZ ;  /* 0x000000ff02ff79a7 */ /* 0x0003ea00081004ff */
[----:B------:R-:W-:Y:S01]  /*3200*/  IMAD.U32 R6, RZ, RZ, UR4 ;  /* 0x00000004ff067e24 */ /* 0x000fe2000f8e00ff */
[----:B------:R-:W2:Y:S04]  /*3210*/  SYNCS.PHASECHK.TRANS64.TRYWAIT P0, [UR5+0xd0], R5 ;  /* 0x0000d005ff0075a7 */ /* 0x000ea80008001105 */
[----:B------:R-:W-:Y:S01]  /*3220*/  PRMT R6, R0, 0x654, R6 ;  /* 0x0000065400067816 */ /* 0x000fe20000000006 */
[----:B-12---:R-:W-:Y:S06]  /*3230*/  @!P0 BRA `(.L_x_56) ;  /* 0x0000004c00a88947 */ /* 0x006fec0003800000 */
.L_x_144:
[----:B------:R-:W-:Y:S01]  /*3240*/  ULEA UR4, UR6, UR54, 0x4 ;  /* 0x0000003606047291 */ /* 0x000fe2000f8e20ff */
[----:B------:R-:W-:Y:S01]  /*3250*/  SEL R3, R6, R3, !P2 ;  /* 0x0000000306037207 */ /* 0x000fe20005000000 */
[----:B------:R-:W-:Y:S01]  /*3260*/  UIADD3 UR5, UPT, UPT, UR5, 0xc0, URZ ;  /* 0x000000c005057890 */ /* 0x000fe2000fffe0ff */
[----:B-1----:R-:W-:Y:S01]  /*3270*/  LEA R2, R11, UR54, 0x3 ;  /* 0x000000360b027c11 */ /* 0x002fe2000f8e18ff */
[----:B------:R-:W-:Y:S01]  /*3280*/  UIADD3 UR4, UPT, UPT, UR4, 0x150, URZ ;  /* 0x0000015004047890 */ /* 0x000fe2000fffe0ff */
[----:B------:R1:W-:Y:S01]  /*3290*/  @!P2 SYNCS.ARRIVE.TRANS64.RED RZ, [R3+URZ], R4 ;  /* 0x0000000403ffa9a7 */ /* 0x0003e200080004ff */
[----:B------:R-:W-:Y:S01]  /*32a0*/  UIADD3 UR6, UPT, UPT, UR6, 0x1, URZ ;  /* 0x0000000106067890 */ /* 0x000fe2000fffe0ff */
[----:B------:R-:W-:-:S03]  /*32b0*/  VIADD R8, R8, 0x1 ;  /* 0x0000000108087836 */ /* 0x000fc60000000000 */
[----:B------:R-:W-:Y:S02]  /*32c0*/  UISETP.NE.AND UP0, UPT, UR6, 0x2, UPT ;  /* 0x000000020600788c */ /* 0x000fe4000bf05270 */
[----:B------:R-:W-:Y:S01]  /*32d0*/  ISETP.NE.AND P0, PT, R8, 0x2, PT ;  /* 0x000000020800780c */ /* 0x000fe20003f05270 */
[----:B------:R-:W-:Y:S06]  /*32e0*/  UGETNEXTWORKID.BROADCAST [UR4], [UR5] ;  /* 0x00000000040073ca */ /* 0x000fec0008000100 */
[----:B------:R-:W-:Y:S02]  /*32f0*/  USEL UR4, URZ, 0x1, UP0 ;  /* 0x00000001ff047887 */ /* 0x000fe40008000000 */
[----:B------:R-:W-:-:S04]  /*3300*/  USEL UR6, UR6, URZ, UP0 ;  /* 0x000000ff06067287 */ /* 0x000fc80008000000 */
[----:B------:R-:W-:Y:S02]  /*3310*/  LOP3.LUT R12, R12, UR4, RZ, 0x3c, !PT ;  /* 0x000000040c0c7c12 */ /* 0x000fe4000f8e3cff */
[----:B-1----:R-:W-:-:S04]  /*3320*/  SHF.L.U32 R4, R10, 0x1f, RZ ;  /* 0x0000001f0a047819 */ /* 0x002fc800000006ff */
[----:B------:R-:W1:Y:S02]  /*3330*/  SYNCS.PHASECHK.TRANS64.TRYWAIT P1, [R2+URZ+0xc0], R4 ;  /* 0x0000c004020075a7 */ /* 0x000e6400080211ff */
[----:B-1----:R-:W-:Y:S05]  /*3340*/  @!P1 BRA `(.L_x_57) ;  /* 0x0000004c007c9947 */ /* 0x002fea0003800000 */
.L_x_145:
[C---:B-1----:R-:W-:Y:S01]  /*3350*/  LEA R4, R11.reuse, UR54, 0x4 ;  /* 0x000000360b047c11 */ /* 0x042fe2000f8e20ff */
[----:B------:R-:W-:Y:S01]  /*3360*/  VIADD R2, R2, 0xd0 ;  /* 0x000000d002027836 */ /* 0x000fe20000000000 */
[----:B------:R-:W-:Y:S01]  /*3370*/  SEL R8, R8, RZ, P0 ;  /* 0x000000ff08087207 */ /* 0x000fe20000000000 */
[----:B------:R-:W-:-:S03]  /*3380*/  VIADD R11, R11, 0x1 ;  /* 0x000000010b0b7836 */ /* 0x000fc60000000000 */
[----:B------:R-:W1:Y:S01]  /*3390*/  LDS.128 R4, [R4+0x150] ;  /* 0x0001500004047984 */ /* 0x000e620000000c00 */
[----:B------:R-:W-:Y:S02]  /*33a0*/  PRMT R2, RZ, 0x654, R2 ;  /* 0x00000654ff027816 */ /* 0x000fe40000000002 */
[C---:B------:R-:W-:Y:S01]  /*33b0*/  ISETP.NE.AND P1, PT, R11.reuse, 0x2, PT ;  /* 0x000000020b00780c */ /* 0x040fe20003f25270 */
[----:B------:R-:W-:Y:S01]  /*33c0*/  @!PT LDS RZ, [RZ] ;  /* 0x00000000fffff984 */ /* 0x000fe20000000800 */
[----:B------:R-:W-:Y:S01]  /*33d0*/  @!PT LDS RZ, [RZ] ;  /* 0x00000000fffff984 */ /* 0x000fe20000000800 */
[----:B------:R-:W-:Y:S01]  /*33e0*/  @!PT LDS RZ, [RZ] ;  /* 0x00000000fffff984 */ /* 0x000fe20000000800 */
[----:B------:R-:W-:Y:S01]  /*33f0*/  @!PT LDS RZ, [RZ] ;  /* 0x00000000fffff984 */ /* 0x000fe20000000800 */
[----:B------:R2:W-:Y:S06]  /*3400*/  MEMBAR.ALL.CTA ;  /* 0x0000000000007992 */ /* 0x0005ec0000008000 */
[----:B--2---:R-:W2:Y:S01]  /*3410*/  FENCE.VIEW.ASYNC.S ;  /* 0x00000000000073c6 */ /* 0x004ea20000000000 */
[----:B------:R-:W-:Y:S01]  /*3420*/  SEL R11, R11, RZ, P1 ;  /* 0x000000ff0b0b7207 */ /* 0x000fe20000800000 */
[----:B--2---:R2:W-:Y:S01]  /*3430*/  SYNCS.ARRIVE.TRANS64.RED.A1T0 RZ, [R2+URZ], RZ ;  /* 0x000000ff02ff79a7 */ /* 0x0045e200081004ff */
[----:B-1----:R-:W-:-:S02]  /*3440*/  LOP3.LUT P3, RZ, R6, 0x1, RZ, 0xc0, !PT ;  /* 0x0000000106ff7812 */ /* 0x002fc4000786c0ff */
[----:B------:R-:W-:-:S04]  /*3450*/  SEL R4, RZ, 0x1, P1 ;  /* 0x00000001ff047807 */ /* 0x000fc80000800000 */
[----:B------:R-:W-:Y:S02]  /*3460*/  LOP3.LUT R10, R10, R4, RZ, 0x3c, !PT ;  /* 0x000000040a0a7212 */ /* 0x000fe400078e3cff */
[----:B--2---:R-:W-:-:S04]  /*3470*/  SEL R2, RZ, 0x1, P0 ;  /* 0x00000001ff027807 */ /* 0x004fc80000000000 */
[----:B------:R-:W-:Y:S01]  /*3480*/  LOP3.LUT R9, R9, R2, RZ, 0x3c, !PT ;  /* 0x0000000209097212 */ /* 0x000fe200078e3cff */
[----:B------:R-:W-:Y:S06]  /*3490*/  @P3 BRA `(.L_x_58) ;  /* 0xfffffffc002c3947 */ /* 0x000fec000383ffff */
[----:B------:R-:W-:Y:S01]  /*34a0*/  ULEA UR5, UR6, UR54, 0x3 ;  /* 0x0000003606057291 */ /* 0x000fe2000f8e18ff */
[----:B------:R-:W-:-:S08]  /*34b0*/  SHF.L.U32 R2, R12, 0x1f, RZ ;  /* 0x0000001f0c027819 */ /* 0x000fd000000006ff */
[----:B------:R-:W1:Y:S02]  /*34c0*/  SYNCS.PHASECHK.TRANS64 P0, [UR5+0xd0], R2 ;  /* 0x0000d002ff0075a7 */ /* 0x000e640008001005 */
[----:B-1----:R-:W-:Y:S05]  /*34d0*/  @P0 BRA `(.L_x_59) ;  /* 0x0000000000080947 */ /* 0x002fea0003800000 */
[----:B------:R-:W1:Y:S02]  /*34e0*/  SYNCS.PHASECHK.TRANS64.TRYWAIT P0, [UR5+0xd0], R2 ;  /* 0x0000d002ff0075a7 */ /* 0x000e640008001105 */
[----:B-1----:R-:W-:Y:S05]  /*34f0*/  @!P0 BRA `(.L_x_60) ;  /* 0x0000004c00248947 */ /* 0x002fea0003800000 */
.L_x_59:
[----:B------:R-:W-:-:S04]  /*3500*/  UIADD3 UR4, UPT, UPT, UR6, 0x1, URZ ;  /* 0x0000000106047890 */ /* 0x000fc8000fffe0ff */
[----:B------:R-:W-:-:S04]  /*3510*/  UISETP.NE.AND UP0, UPT, UR4, 0x2, UPT ;  /* 0x000000020400788c */ /* 0x000fc8000bf05270 */
[----:B------:R-:W-:Y:S02]  /*3520*/  USEL UR7, URZ, 0x1, UP0 ;  /* 0x00000001ff077887 */ /* 0x000fe40008000000 */
[----:B------:R-:W-:-:S04]  /*3530*/  USEL UR4, UR4, URZ, UP0 ;  /* 0x000000ff04047287 */ /* 0x000fc80008000000 */
[----:B------:R-:W-:Y:S01]  /*3540*/  ULEA UR4, UR4, UR54, 0x3 ;  /* 0x0000003604047291 */ /* 0x000fe2000f8e18ff */
[----:B-1----:R-:W-:-:S04]  /*3550*/  LOP3.LUT R2, R12, UR7, RZ, 0x3c, !PT ;  /* 0x000000070c027c12 */ /* 0x002fc8000f8e3cff */
[----:B------:R-:W-:-:S04]  /*3560*/  SHF.L.U32 R0, R2, 0x1f, RZ ;  /* 0x0000001f02007819 */ /* 0x000fc800000006ff */
[----:B------:R-:W1:Y:S02]  /*3570*/  SYNCS.PHASECHK.TRANS64 P0, [UR4+0xd0], R0 ;  /* 0x0000d000ff0075a7 */ /* 0x000e640008001004 */
[----:B-1----:R-:W-:Y:S05]  /*3580*/  @P0 EXIT ;  /* 0x000000000000094d */ /* 0x002fea0003800000 */
[----:B------:R-:W-:Y:S02]  /*3590*/  SHF.L.U32 R2, R2, 0x1f, RZ ;  /* 0x0000001f02027819 */ /* 0x000fe400000006ff */
[----:B------:R-:W-:-:S07]  /*35a0*/  MOV R0, UR4 ;  /* 0x0000000400007c02 */ /* 0x000fce0008000f00 */
.L_x_61:
[----:B-1----:R1:W2:Y:S02]  /*35b0*/  SYNCS.PHASECHK.TRANS64.TRYWAIT P0, [R0+URZ+0xd0], R2 ;  /* 0x0000d002000075a7 */ /* 0x0022a400080011ff */
[----:B--2---:R-:W-:Y:S05]  /*35c0*/  @!P0 NANOSLEEP.SYNCS 0x989680 ;  /* 0x009896800000895d */ /* 0x004fea0003900000 */
[----:B------:R-:W2:Y:S02]  /*35d0*/  @!P0 SYNCS.PHASECHK.TRANS64 P0, [R0+URZ+0xd0], R2 ;  /* 0x0000d002000085a7 */ /* 0x000ea400080010ff */
[----:B--2---:R-:W-:Y:S05]  /*35e0*/  @P0 EXIT ;  /* 0x000000000000094d */ /* 0x004fea0003800000 */
[----:B------:R-:W-:Y:S05]  /*35f0*/  BRA `(.L_x_61) ;  /* 0xfffffffc00ec7947 */ /* 0x000fea000383ffff */
.L_x_54:
[----:B------:R-:W-:Y:S05]  /*3600*/  BRA.U UP4, `(.L_x_62) ;  /* 0x0000001104d87547 */ /* 0x000fea000b800000 */
[----:B------:R-:W-:Y:S01]  /*3610*/  UMOV UR4, 0x40 ;  /* 0x0000004000047882 */ /* 0x000fe20000000000 */
[----:B------:R-:W-:Y:S01]  /*3620*/  NOP ;  /* 0x0000000000007918 */ /* 0x000fe20000000000 */
[----:B------:R-:W-:Y:S01]  /*3630*/  ULEA UR4, UR54, UR4, 0x18 ;  /* 0x0000000436047291 */ /* 0x000fe2000f8ec0ff */
[----:B------:R-:W-:Y:S02]  /*3640*/  UMOV UR5, 0x400 ;  /* 0x0000040000057882 */ /* 0x000fe40000000000 */
[----:B------:R-:W-:-:S06]  /*3650*/  ULEA UR54, UR54, UR5, 0x18 ;  /* 0x0000000536367291 */ /* 0x000fcc000f8ec0ff */
[----:B------:R-:W1:Y:S02]  /*3660*/  LDS.U8 R0, [UR4+0x1c] ;  /* 0x00001c04ff007984 */ /* 0x000e640008000000 */
[----:B-1----:R-:W-:-:S13]  /*3670*/  ISETP.NE.AND P0, PT, R0, RZ, PT ;  /* 0x000000ff0000720c */ /* 0x002fda0003f05270 */
[----:B------:R-:W-:Y:S05]  /*3680*/  @P0 BRA `(.L_x_63) ;  /* 0x0000000400080947 */ /* 0x000fea0003800000 */
[----:B------:R-:W-:Y:S02]  /*3690*/  UISETP.NE.U32.AND UP1, UPT, UR17, 0x1, UPT ;  /* 0x000000011100788c */ /* 0x000fe4000bf25070 */
[----:B------:R-:W-:-:S07]  /*36a0*/  UIADD3 UR6, UPT, UPT, UR4, 0x8, URZ ;  /* 0x0000000804067890 */ /* 0x000fce000fffe0ff */
[----:B------:R-:W-:Y:S05]  /*36b0*/  BRA.U !UP1, `(.L_x_64) ;  /* 0x00000001099c7547 */ /* 0x000fea000b800000 */
[----:B------:R-:W-:Y:S01]  /*36c0*/  ELECT P0, URZ, PT ;  /* 0x0000000000ff782f */ /* 0x000fe20003800000 */
[----:B------:R-:W-:-:S12]  /*36d0*/  BSSY B0, `(.L_x_64) ;  /* 0x0000025000007945 */ /* 0x000fd80003800000 */
[----:B------:R-:W-:Y:S05]  /*36e0*/  @!P0 BRA `(.L_x_65) ;  /* 0x00000000008c8947 */ /* 0x000fea0003800000 */
[----:B------:R-:W-:-:S05]  /*36f0*/  UMOV UR5, 0x10 ;  /* 0x0000001000057882 */ /* 0x000fca0000000000 */
[----:B------:R-:W-:Y:S04]  /*3700*/  DEPBAR.LE SB1, 0x36 ;  /* 0x00009d800000791a */ /* 0x000fe80000000000 */
[----:B------:R-:W1:Y:S02]  /*3710*/  UTCATOMSWS.2CTA.FIND_AND_SET.ALIGN UP0, UR5, UR5 ;  /* 0x00000005000575e3 */ /* 0x000e640008200800 */
[----:B-1----:R-:W-:Y:S01]  /*3720*/  MOV R10, UR5 ;  /* 0x00000005000a7c02 */ /* 0x002fe20008000f00 */
[----:B------:R-:W-:Y:S06]  /*3730*/  BRA.U UP0, `(.L_x_66) ;  /* 0x0000000100187547 */ /* 0x000fec000b800000 */
.L_x_67:
[----:B------:R-:W-:Y:S05]  /*3740*/  NANOSLEEP 0x64 ;  /* 0x000000640000795d */ /* 0x000fea0003800000 */
[----:B------:R-:W-:-:S05]  /*3750*/  UMOV UR5, 0x10 ;  /* 0x0000001000057882 */ /* 0x000fca0000000000 */
[----:B------:R-:W-:Y:S04]  /*3760*/  DEPBAR.LE SB1, 0x36 ;  /* 0x00009d800000791a */ /* 0x000fe80000000000 */
[----:B------:R-:W1:Y:S02]  /*3770*/  UTCATOMSWS.2CTA.FIND_AND_SET.ALIGN UP0, UR5, UR5 ;  /* 0x00000005000575e3 */ /* 0x000e640008200800 */
[----:B-1----:R-:W-:Y:S01]  /*3780*/  MOV R10, UR5 ;  /* 0x00000005000a7c02 */ /* 0x002fe20008000f00 */
[----:B------:R-:W-:Y:S05]  /*3790*/  BRA.U !UP0, `(.L_x_67) ;  /* 0xfffffffd08e87547 */ /* 0x000fea000b83ffff */
.L_x_66:
[----:B------:R-:W1:Y:S01]  /*37a0*/  LDS R6, [UR4+0x10] ;  /* 0x00001004ff067984 */ /* 0x000e620008000800 */
[----:B------:R-:W-:Y:S01]  /*37b0*/  IMAD.U32 R0, RZ, RZ, UR54 ;  /* 0x00000036ff007e24 */ /* 0x000fe2000f8e00ff */
[----:B------:R-:W-:-:S03]  /*37c0*/  MOV R4, UR16 ;  /* 0x0000001000047c02 */ /* 0x000fc60008000f00 */
[----:B------:R-:W-:Y:S01]  /*37d0*/  VIADD R0, R0, 0x170 ;  /* 0x0000017000007836 */ /* 0x000fe20000000000 */
[----:B-1----:R-:W-:-:S04]  /*37e0*/  SHF.L.U32 R6, R6, 0x1f, RZ ;  /* 0x0000001f06067819 */ /* 0x002fc800000006ff */
[----:B------:R-:W1:Y:S02]  /*37f0*/  SYNCS.PHASECHK.TRANS64.TRYWAIT P0, [UR4+0x8], R6 ;  /* 0x00000806ff0075a7 */ /* 0x000e640008001104 */
[----:B-1----:R-:W-:Y:S05]  /*3800*/  @P0 BRA `(.L_x_68) ;  /* 0x0000000000080947 */ /* 0x002fea0003800000 */
[----:B------:R-:W1:Y:S02]  /*3810*/  SYNCS.PHASECHK.TRANS64.TRYWAIT P0, [UR4+0x8], R6 ;  /* 0x00000806ff0075a7 */ /* 0x000e640008001104 */
[----:B-1----:R-:W-:Y:S05]  /*3820*/  @!P0 BRA `(.L_x_69) ;  /* 0x0000004800708947 */ /* 0x002fea0003800000 */
.L_x_68:
[----:B------:R-:W-:Y:S01]  /*3830*/  PRMT R4, R4, 0x654, R0 ;  /* 0x0000065404047816 */ /* 0x000fe20000000000 */
[----:B------:R-:W-:Y:S01]  /*3840*/  HFMA2 R0, -RZ, RZ, 0, 5.9604644775390625e-08 ;  /* 0x00000001ff007431 */ /* 0x000fe200000001ff */
[----:B------:R-:W-:Y:S01]  /*3850*/  UPRMT UR5, UR16, 0x654, UR6 ;  /* 0x0000065410057896 */ /* 0x000fe20008000006 */
[----:B------:R-:W-:Y:S02]  /*3860*/  IMAD.MOV.U32 R8, RZ, RZ, 0xffff ;  /* 0x0000ffffff087424 */ /* 0x000fe400078e00ff */
[----:B-1----:R-:W-:Y:S02]  /*3870*/  IMAD.MOV.U32 R6, RZ, RZ, 0x4 ;  /* 0x00000004ff067424 */ /* 0x002fe400078e00ff */
[----:B------:R-:W-:Y:S01]  /*3880*/  IMAD.SHL.U32 R9, R10, 0x20, RZ ;  /* 0x000000200a097824 */ /* 0x000fe200078e00ff */
[----:B------:R-:W-:Y:S02]  /*3890*/  MOV R5, UR5 ;  /* 0x0000000500057c02 */ /* 0x000fe40008000f00 */
[-C--:B------:R-:W-:Y:S01]  /*38a0*/  SHF.L.U32 R8, R8, R10.reuse, RZ ;  /* 0x0000000a08087219 */ /* 0x080fe200000006ff */
[----:B------:R1:W-:Y:S01]  /*38b0*/  SYNCS.ARRIVE.TRANS64.RED RZ, [UR5], R6 ;  /* 0x00000006ffff79a7 */ /* 0x0003e20008000405 */
[----:B------:R-:W-:Y:S01]  /*38c0*/  SHF.L.U32 R7, R0, R10, RZ ;  /* 0x0000000a00077219 */ /* 0x000fe200000006ff */
[----:B------:R1:W-:Y:S04]  /*38d0*/  STS [UR54+0x170], R9 ;  /* 0x00017009ff007988 */ /* 0x0003e80008000836 */
[----:B------:R1:W-:Y:S04]  /*38e0*/  STAS [R4.64], R10 ;  /* 0x0000000a04007dbd */ /* 0x0003e8000c0008ff */
[----:B------:R1:W-:Y:S04]  /*38f0*/  ATOMS.OR RZ, [UR4+0x14], R8 ;  /* 0x00001408ffff798c */ /* 0x0003e8000b000004 */
[----:B------:R1:W-:Y:S04]  /*3900*/  ATOMS.OR RZ, [UR4+0x18], R7 ;  /* 0x00001807ffff798c */ /* 0x0003e8000b000004 */
[----:B------:R1:W-:Y:S02]  /*3910*/  ATOMS.XOR RZ, [UR4+0x10], R0 ;  /* 0x00001000ffff798c */ /* 0x0003e4000b800004 */
.L_x_65:
[----:B------:R-:W-:Y:S05]  /*3920*/  BSYNC B0 ;  /* 0x0000000000007941 */ /* 0x000fea0003800000 */
.L_x_64:
[----:B------:R-:W-:Y:S05]  /*3930*/  BRA.U UP1, `(.L_x_70) ;  /* 0x00000001016c7547 */ /* 0x000fea000b800000 */
[----:B------:R-:W-:-:S03]  /*3940*/  UMOV UR5, 0xffffffff ;  /* 0xffffffff00057882 */ /* 0x000fc60000000000 */
[----:B------:R-:W-:Y:S05]  /*3950*/  BRA.DIV UR5, `(.L_x_71) ;  /* 0x0000004a053c7947 */ /* 0x000fea000b800000 */
[----:B------:R-:W-:-:S13]  /*3960*/  ELECT P0, URZ, PT ;  /* 0x0000000000ff782f */ /* 0x000fda0003800000 */
.L_x_149:
[----:B------:R-:W-:Y:S05]  /*3970*/  @!P0 BRA `(.L_x_70) ;  /* 0x00000000005c8947 */ /* 0x000fea0003800000 */
[----:B-1----:R-:W1:Y:S02]  /*3980*/  LDS R4, [UR4+0x10] ;  /* 0x00001004ff047984 */ /* 0x002e640008000800 */
[----:B-1----:R-:W-:-:S04]  /*3990*/  SHF.L.U32 R4, R4, 0x1f, RZ ;  /* 0x0000001f04047819 */ /* 0x002fc800000006ff */
[----:B------:R-:W1:Y:S02]  /*39a0*/  SYNCS.PHASECHK.TRANS64.TRYWAIT P0, [UR4+0x8], R4 ;  /* 0x00000804ff0075a7 */ /* 0x000e640008001104 */
[----:B-1----:R-:W-:Y:S05]  /*39b0*/  @P0 BRA `(.L_x_72) ;  /* 0x0000000000080947 */ /* 0x002fea0003800000 */
[----:B------:R-:W1:Y:S02]  /*39c0*/  SYNCS.PHASECHK.TRANS64.TRYWAIT P0, [UR4+0x8], R4 ;  /* 0x00000804ff0075a7 */ /* 0x000e640008001104 */
[----:B-1----:R-:W-:Y:S05]  /*39d0*/  @!P0 BRA `(.L_x_73) ;  /* 0x0000004800408947 */ /* 0x002fea0003800000 */
.L_x_72:
[----:B------:R-:W2:Y:S01]  /*39e0*/  LDS R6, [UR54+0x170] ;  /* 0x00017036ff067984 */ /* 0x000ea20008000800 */
[----:B-1----:R-:W-:Y:S02]  /*39f0*/  HFMA2 R0, -RZ, RZ, 0, 5.9604644775390625e-08 ;  /* 0x00000001ff007431 */ /* 0x002fe400000001ff */
[----:B------:R-:W-:Y:S01]  /*3a00*/  IMAD.MOV.U32 R4, RZ, RZ, 0xffff ;  /* 0x0000ffffff047424 */ /* 0x000fe200078e00ff */
[----:B------:R-:W-:Y:S01]  /*3a10*/  UPRMT UR5, UR16, 0x654, UR6 ;  /* 0x0000065410057896 */ /* 0x000fe20008000006 */
[----:B--2---:R-:W-:-:S03]  /*3a20*/  IMAD.SHL.U32 R5, R6, 0x20, RZ ;  /* 0x0000002006057824 */ /* 0x004fc600078e00ff */
[-C--:B------:R-:W-:Y:S02]  /*3a30*/  SHF.L.U32 R4, R4, R6.reuse, RZ ;  /* 0x0000000604047219 */ /* 0x080fe400000006ff */
[----:B------:R-:W-:Y:S01]  /*3a40*/  SHF.L.U32 R6, R0, R6, RZ ;  /* 0x0000000600067219 */ /* 0x000fe200000006ff */
[----:B------:R2:W-:Y:S04]  /*3a50*/  STS [UR54+0x170], R5 ;  /* 0x00017005ff007988 */ /* 0x0005e80008000836 */
[----:B------:R2:W-:Y:S04]  /*3a60*/  ATOMS.OR RZ, [UR4+0x14], R4 ;  /* 0x00001404ffff798c */ /* 0x0005e8000b000004 */
[----:B------:R2:W-:Y:S01]  /*3a70*/  ATOMS.OR RZ, [UR4+0x18], R6 ;  /* 0x00001806ffff798c */ /* 0x0005e2000b000004 */
[----:B------:R-:W-:Y:S03]  /*3a80*/  SYNCS.ARRIVE.TRANS64.RED.A1T0 RZ, [UR5], RZ ;  /* 0x000000ffffff79a7 */ /* 0x000fe60008100405 */
[----:B------:R2:W-:Y:S01]  /*3a90*/  ATOMS.XOR RZ, [UR4+0x10], R0 ;  /* 0x00001000ffff798c */ /* 0x0005e2000b800004 */
[----:B------:R-:W-:Y:S05]  /*3aa0*/  BRA `(.L_x_70) ;  /* 0x0000000000107947 */ /* 0x000fea0003800000 */
.L_x_63:
[----:B------:R-:W-:Y:S02]  /*3ab0*/  MOV R0, 0xffffffff ;  /* 0xffffffff00007802 */ /* 0x000fe40000000f00 */
[----:B------:R-:W-:-:S03]  /*3ac0*/  MOV R4, 0x3af0 ;  /* 0x00003af000047802 */ /* 0x000fc60000000f00 */
[----:B------:R1:W-:Y:S04]  /*3ad0*/  STS [UR54+0x170], R0 ;  /* 0x00017000ff007988 */ /* 0x0003e80008000836 */
[----:B-1---5:R-:W-:Y:S05]  /*3ae0*/  CALL.REL.NOINC `($__internal_1_$__cuda_sm10x_tcgen05_guardrail_trap_phase_invalid_during_alloc) ;  /* 0x0000004c00487944 */ /* 0x022fea0003c00000 */
.L_x_70:
[----:B------:R-:W-:Y:S05]  /*3af0*/  WARPSYNC.ALL ;  /* 0x0000000000007948 */ /* 0x000fea0003800000 */
[----:B------:R-:W3:Y:S01]  /*3b00*/  S2UR UR5, SR_CgaCtaId ;  /* 0x00000000000579c3 */ /* 0x000ee20000008800 */
[----:B------:R-:W-:Y:S01]  /*3b10*/  UMOV UR4, 0x400 ;  /* 0x0000040000047882 */ /* 0x000fe20000000000 */
[----:B------:R-:W-:-:S06]  /*3b20*/  NOP ;  /* 0x0000000000007918 */ /* 0x000fcc0000000000 */
[----:B------:R-:W-:Y:S06]  /*3b30*/  BAR.ARV 0x6, 0xa0 ;  /* 0x0182800000007b1d */ /* 0x000fec0000002000 */
[----:B------:R-:W4:Y:S01]  /*3b40*/  LDCU UR6, c[0x0][0x38c] ;  /* 0x00007180ff0677ac */ /* 0x000f220008000800 */
[----:B------:R-:W-:Y:S01]  /*3b50*/  LOP3.LUT R3, R3, 0xffff, RZ, 0xc0, !PT ;  /* 0x0000ffff03037812 */ /* 0x000fe200078ec0ff */
[----:B-1----:R-:W-:Y:S01]  /*3b60*/  IMAD.MOV.U32 R9, RZ, RZ, 0x1 ;  /* 0x00000001ff097424 */ /* 0x002fe200078e00ff */
[----:B------:R-:W-:Y:S01]  /*3b70*/  LOP3.LUT R2, R2, 0xffff, RZ, 0xc0, !PT ;  /* 0x0000ffff02027812 */ /* 0x000fe200078ec0ff */
[----:B------:R-:W-:Y:S01]  /*3b80*/  IMAD.MOV.U32 R8, RZ, RZ, RZ ;  /* 0x000000ffff087224 */ /* 0x000fe200078e00ff */
[----:B------:R-:W-:Y:S01]  /*3b90*/  R2UR UR10, R3 ;  /* 0x00000000030a72ca */ /* 0x000fe200000e0000 */
[----:B------:R-:W-:Y:S01]  /*3ba0*/  UMOV UR19, URZ ;  /* 0x000000ff00137c82 */ /* 0x000fe20008000000 */
[----:B------:R-:W-:-:S02]  /*3bb0*/  R2UR UR9, R2 ;  /* 0x00000000020972ca */ /* 0x000fc400000e0000 */
[----:B------:R-:W-:Y:S01]  /*3bc0*/  CS2R R2, SRZ ;  /* 0x0000000000027805 */ /* 0x000fe2000001ff00 */
[----:B------:R-:W-:Y:S01]  /*3bd0*/  UMOV UR18, URZ ;  /* 0x000000ff00127c82 */ /* 0x000fe20008000000 */
[----:B---3--:R-:W-:Y:S01]  /*3be0*/  ULEA UR5, UR5, UR4, 0x18 ;  /* 0x0000000405057291 */ /* 0x008fe2000f8ec0ff */
[----:B------:R-:W-:Y:S01]  /*3bf0*/  UMOV UR15, URZ ;  /* 0x000000ff000f7c82 */ /* 0x000fe20008000000 */
[----:B------:R-:W-:Y:S02]  /*3c00*/  UISETP.NE.AND UP3, UPT, UR17, URZ, UPT ;  /* 0x000000ff1100728c */ /* 0x000fe4000bf65270 */
[----:B------:R-:W-:Y:S02]  /*3c10*/  UIADD3 UR11, UPT, UPT, UR5, 0x4400, URZ ;  /* 0x00004400050b7890 */ /* 0x000fe4000fffe0ff */
[----:B------:R-:W-:-:S03]  /*3c20*/  UIADD3 UR12, UPT, UPT, UR5, 0x2c400, URZ ;  /* 0x0002c400050c7890 */ /* 0x000fc6000fffe0ff */
[----:B--2---:R-:W1:Y:S01]  /*3c30*/  LDS R0, [UR5+0x170] ;  /* 0x00017005ff007984 */ /* 0x004e620008000800 */
[----:B----4-:R-:W-:Y:S02]  /*3c40*/  UIADD3 UR6, UPT, UPT, UR6, 0x7f, URZ ;  /* 0x0000007f06067890 */ /* 0x010fe4000fffe0ff */
[----:B------:R-:W-:Y:S02]  /*3c50*/  USHF.R.U32.HI UR11, URZ, 0x4, UR11 ;  /* 0x00000004ff0b7899 */ /* 0x000fe4000801160b */
[----:B------:R-:W-:Y:S02]  /*3c60*/  USHF.R.S32.HI UR4, URZ, 0x1f, UR6 ;  /* 0x0000001fff047899 */ /* 0x000fe40008011406 */
[----:B------:R-:W-:Y:S02]  /*3c70*/  USHF.R.U32.HI UR12, URZ, 0x4, UR12 ;  /* 0x00000004ff0c7899 */ /* 0x000fe4000801160c */
[----:B------:R-:W-:Y:S02]  /*3c80*/  ULEA.HI UR4, UR4, UR6, URZ, 0x7 ;  /* 0x0000000604047291 */ /* 0x000fe4000f8f38ff */
[----:B------:R-:W-:-:S02]  /*3c90*/  ULOP3.LUT UR11, UR11, 0x3fff, URZ, 0xc0, !UPT ;  /* 0x00003fff0b0b7892 */ /* 0x000fc4000f8ec0ff */
[----:B------:R-:W-:Y:S02]  /*3ca0*/  USHF.R.S32.HI UR4, URZ, 0x7, UR4 ;  /* 0x00000007ff047899 */ /* 0x000fe40008011404 */
[----:B------:R-:W-:Y:S02]  /*3cb0*/  ULOP3.LUT UR12, UR12, 0x3fff, URZ, 0xc0, !UPT ;  /* 0x00003fff0c0c7892 */ /* 0x000fe4000f8ec0ff */
[----:B------:R-:W-:Y:S01]  /*3cc0*/  UISETP.LT.AND UP0, UPT, UR4, 0x1, UPT ;  /* 0x000000010400788c */ /* 0x000fe2000bf01270 */
[----:B------:R-:W-:Y:S01]  /*3cd0*/  UMOV UR28, 0x0 ;  /* 0x00000000001c7882 */ /* 0x000fe20000000000 */
[----:B------:R-:W-:Y:S01]  /*3ce0*/  UMOV UR29, 0x101004a0 ;  /* 0x101004a0001d7882 */ /* 0x000fe20000000000 */
[----:B------:R-:W-:Y:S02]  /*3cf0*/  ULOP3.LUT UR11, UR11, 0x10000, URZ, 0xfc, !UPT ;  /* 0x000100000b0b7892 */ /* 0x000fe4000f8efcff */
[----:B------:R-:W-:Y:S02]  /*3d00*/  ULOP3.LUT UR12, UR12, 0x10000, URZ, 0xfc, !UPT ;  /* 0x000100000c0c7892 */ /* 0x000fe4000f8efcff */
[----:B------:R-:W-:Y:S01]  /*3d10*/  USEL UR20, UR4, 0x1, !UP0 ;  /* 0x0000000104147887 */ /* 0x000fe2000c000000 */
[----:B------:R-:W-:Y:S01]  /*3d20*/  UMOV UR26, 0x0 ;  /* 0x00000000001a7882 */ /* 0x000fe20000000000 */
[----:B------:R-:W-:Y:S01]  /*3d30*/  UMOV UR27, 0x101004a0 ;  /* 0x101004a0001b7882 */ /* 0x000fe20000000000 */
[----:B------:R-:W-:Y:S01]  /*3d40*/  UMOV UR24, 0x0 ;  /* 0x0000000000187882 */ /* 0x000fe20000000000 */
[----:B------:R-:W-:Y:S01]  /*3d50*/  UMOV UR25, 0x101004a0 ;  /* 0x101004a000197882 */ /* 0x000fe20000000000 */
[----:B------:R-:W-:Y:S01]  /*3d60*/  UMOV UR22, 0x0 ;  /* 0x0000000000167882 */ /* 0x000fe20000000000 */
[----:B------:R-:W-:Y:S01]  /*3d70*/  UMOV UR23, 0x101004a0 ;  /* 0x101004a000177882 */ /* 0x000fe20000000000 */
[----:B-1----:R-:W-:-:S15]  /*3d80*/  R2UR UR21, R0 ;  /* 0x00000000001572ca */ /* 0x002fde00000e0000 */
.L_x_81:
[C---:B------:R-:W-:Y:S02]  /*3d90*/  LEA R0, R8.reuse, UR5, 0x3 ;  /* 0x0000000508007c11 */ /* 0x040fe4000f8e18ff */
[----:B------:R-:W-:Y:S02]  /*3da0*/  SHF.L.U32 R4, R3, 0x1f, RZ ;  /* 0x0000001f03047819 */ /* 0x000fe400000006ff */
[----:B------:R-:W-:Y:S02]  /*3db0*/  LEA R5, R8, UR5, 0x4 ;  /* 0x0000000508057c11 */ /* 0x000fe4000f8e20ff */
[----:B------:R-:W1:Y:S02]  /*3dc0*/  SYNCS.PHASECHK.TRANS64.TRYWAIT P0, [R0+URZ+0xc0], R4 ;  /* 0x0000c004000075a7 */ /* 0x000e6400080011ff */
[----:B-1-34-:R-:W-:Y:S05]  /*3dd0*/  @!P0 BRA `(.L_x_74) ;  /* 0x0000004400588947 */ /* 0x01afea0003800000 */
.L_x_150:
[----:B-1----:R-:W1:Y:S01]  /*3de0*/  LDS.128 R4, [R5+0x150] ;  /* 0x0001500005047984 */ /* 0x002e620000000c00 */
[----:B------:R-:W-:Y:S02]  /*3df0*/  VIADD R0, R0, 0xd0 ;  /* 0x000000d000007836 */ /* 0x000fe40000000000 */
[----:B------:R-:W-:Y:S01]  /*3e00*/  VIADD R8, R8, 0x1 ;  /* 0x0000000108087836 */ /* 0x000fe20000000000 */
[----:B------:R-:W-:Y:S01]  /*3e10*/  @!PT LDS RZ, [RZ] ;  /* 0x00000000fffff984 */ /* 0x000fe20000000800 */
[----:B------:R-:W-:Y:S01]  /*3e20*/  @!PT LDS RZ, [RZ] ;  /* 0x00000000fffff984 */ /* 0x000fe20000000800 */
[----:B------:R-:W-:Y:S01]  /*3e30*/  @!PT LDS RZ, [RZ] ;  /* 0x00000000fffff984 */ /* 0x000fe20000000800 */
[----:B------:R-:W-:Y:S01]  /*3e40*/  @!PT LDS RZ, [RZ] ;  /* 0x00000000fffff984 */ /* 0x000fe20000000800 */
[----:B------:R2:W-:Y:S06]  /*3e50*/  MEMBAR.ALL.CTA ;  /* 0x0000000000007992 */ /* 0x0005ec0000008000 */
[----:B--2---:R-:W2:Y:S01]  /*3e60*/  FENCE.VIEW.ASYNC.S ;  /* 0x00000000000073c6 */ /* 0x004ea20000000000 */
[----:B------:R-:W-:-:S04]  /*3e70*/  PRMT R0, RZ, 0x654, R0 ;  /* 0x00000654ff007816 */ /* 0x000fc80000000000 */
[----:B--2---:R2:W-:Y:S01]  /*3e80*/  SYNCS.ARRIVE.TRANS64.RED.A1T0 RZ, [R0+URZ], RZ ;  /* 0x000000ff00ff79a7 */ /* 0x0045e200081004ff */
[----:B-1----:R-:W-:Y:S01]  /*3e90*/  LOP3.LUT P1, RZ, R6, 0x1, RZ, 0xc0, !PT ;  /* 0x0000000106ff7812 */ /* 0x002fe2000782c0ff */
[----:B--2---:R-:W-:-:S12]  /*3ea0*/  BRA.U UP3, `(.L_x_75) ;  /* 0x0000000503087547 */ /* 0x004fd8000b800000 */
[----:B------:R-:W1:Y:S01]  /*3eb0*/  LDCU UR6, c[0x0][0x38c] ;  /* 0x00007180ff0677ac */ /* 0x000e620008000800 */
[----:B------:R-:W-:Y:S02]  /*3ec0*/  PLOP3.LUT P2, PT, PT, PT, PT, 0x80, 0x8 ;  /* 0x000000000008781c */ /* 0x000fe40003f4f070 */
[----:B------:R-:W-:Y:S01]  /*3ed0*/  SHF.L.U32 R4, R9, 0x1f, RZ ;  /* 0x0000001f09047819 */ /* 0x000fe200000006ff */
[----:B------:R-:W-:Y:S02]  /*3ee0*/  ULEA UR7, UR19, UR5, 0x3 ;  /* 0x0000000513077291 */ /* 0x000fe4000f8e18ff */
[----:B------:R-:W-:Y:S02]  /*3ef0*/  ULEA UR8, UR19, UR21, 0x6 ;  /* 0x0000001513087291 */ /* 0x000fe4000f8e30ff */
[----:B-1----:R-:W-:-:S06]  /*3f00*/  UISETP.GE.AND UP0, UPT, UR6, 0x1, UPT ;  /* 0x000000010600788c */ /* 0x002fcc000bf06270 */
[----:B------:R-:W-:-:S05]  /*3f10*/  PLOP3.LUT P0, PT, PT, PT, UP0, 0x80, 0x8 ;  /* 0x000000000008781c */ /* 0x000fca0003f0f008 */
[----:B------:R-:W-:-:S08]  /*3f20*/  @UP0 ULEA UR6, UR18, UR5, 0x3 ;  /* 0x0000000512060291 */ /* 0x000fd0000f8e18ff */
[----:B------:R-:W-:-:S04]  /*3f30*/  @P0 SHF.L.U32 R0, R2, 0x1f, RZ ;  /* 0x0000001f02000819 */ /* 0x000fc800000006ff */
[----:B------:R1:W2:Y:S01]  /*3f40*/  @P0 SYNCS.PHASECHK.TRANS64.TRYWAIT P2, [UR6], R0 ;  /* 0x00000000ff0005a7 */ /* 0x0002a20008041106 */
[----:B------:R-:W3:Y:S02]  /*3f50*/  SYNCS.PHASECHK.TRANS64.TRYWAIT P0, [UR7+0x100], R4 ;  /* 0x00010004ff0075a7 */ /* 0x000ee40008001107 */
[----:B-123--:R-:W-:Y:S05]  /*3f60*/  @!P0 BRA `(.L_x_76) ;  /* 0x0000004400088947 */ /* 0x00efea0003800000 */
.L_x_152:
[----:B------:R-:W-:Y:S01]  /*3f70*/  UMOV UR14, UR15 ;  /* 0x0000000f000e7c82 */ /* 0x000fe20008000000 */
[----:B------:R-:W-:Y:S05]  /*3f80*/  BRA.U !UP0, `(.L_x_77) ;  /* 0x0000000108c07547 */ /* 0x000fea000b800000 */
[----:B------:R-:W-:Y:S02]  /*3f90*/  UIADD3 UR14, UPT, UPT, UR20, UR15, URZ ;  /* 0x0000000f140e7290 */ /* 0x000fe4000fffe0ff */
[----:B------:R-:W-:Y:S01]  /*3fa0*/  UPLOP3.LUT UP2, UPT, UPT, UPT, UPT, 0x40, 0x4 ;  /* 0x000000000004789c */ /* 0x000fe20003f4e870 */
[----:B------:R-:W-:Y:S01]  /*3fb0*/  UMOV UR13, UR4 ;  /* 0x00000004000d7c82 */ /* 0x000fe20008000000 */
[----:B------:R-:W-:-:S09]  /*3fc0*/  UMOV UR46, UR18 ;  /* 0x00000012002e7c82 */ /* 0x000fd20008000000 */
.L_x_80:
[----:B--2---:R-:W-:Y:S01]  /*3fd0*/  ULEA UR6, UR46, UR5, 0x3 ;  /* 0x000000052e067291 */ /* 0x004fe2000f8e18ff */
[----:B---3--:R-:W-:Y:S11]  /*3fe0*/  @P2 BRA `(.L_x_78) ;  /* 0x00000000000c2947 */ /* 0x008ff60003800000 */
[----:B-1----:R-:W-:Y:S04]  /*3ff0*/  SHF.L.U32 R4, R2, 0x1f, RZ ;  /* 0x0000001f02047819 */ /* 0x002fe800000006ff */
[----:B------:R-:W1:Y:S02]  /*4000*/  SYNCS.PHASECHK.TRANS64.TRYWAIT P0, [UR6], R4 ;  /* 0x00000004ff0075a7 */ /* 0x000e640008001106 */
[----:B-1----:R-:W-:Y:S05]  /*4010*/  @!P0 BRA `(.L_x_79) ;  /* 0x0000004000f48947 */ /* 0x002fea0003800000 */
.L_x_78:
[----:B------:R-:W-:Y:S01]  /*4020*/  UISETP.NE.AND UP0, UPT, UR13, 0x1, UPT ;  /* 0x000000010d00788c */ /* 0x000fe2000bf05270 */
[----:B------:R-:W-:Y:S01]  /*4030*/  PLOP3.LUT P2, PT, PT, PT, PT, 0x80, 0x8 ;  /* 0x000000000008781c */ /* 0x000fe20003f4f070 */
[----:B------:R-:W-:Y:S02]  /*4040*/  UIADD3 UR18, UPT, UPT, UR46, 0x1, URZ ;  /* 0x000000012e127890 */ /* 0x000fe4000fffe0ff */
[----:B------:R-:W-:Y:S02]  /*4050*/  ULEA UR32, UR46, UR12, 0x8 ;  /* 0x0000000c2e207291 */ /* 0x000fe4000f8e40ff */
[----:B------:R-:W-:Y:S01]  /*4060*/  UISETP.NE.AND UP1, UPT, UR18, 0xa, UPT ;  /* 0x0000000a1200788c */ /* 0x000fe2000bf25270 */
[----:B------:R-:W-:Y:S01]  /*4070*/  PLOP3.LUT P0, PT, PT, PT, UP0, 0x80, 0x8 ;  /* 0x000000000008781c */ /* 0x000fe20003f0f008 */
[----:B------:R-:W-:Y:S02]  /*4080*/  UIADD3 UR44, UPT, UPT, UR32, 0x2, URZ ;  /* 0x00000002202c7890 */ /* 0x000fe4000fffe0ff */
[----:B------:R-:W-:Y:S02]  /*4090*/  USEL UR31, URZ, 0x1, UP1 ;  /* 0x00000001ff1f7887 */ /* 0x000fe40008800000 */
[----:B------:R-:W-:Y:S02]  /*40a0*/  USEL UR18, UR18, URZ, UP1 ;  /* 0x000000ff12127287 */ /* 0x000fe40008800000 */
[----:B------:R-:W-:Y:S02]  /*40b0*/  UIADD3 UR40, UPT, UPT, UR32, 0x4, URZ ;  /* 0x0000000420287890 */ /* 0x000fe4000fffe0ff */
[----:B------:R-:W-:Y:S01]  /*40c0*/  @UP0 ULEA UR30, UR18, UR5, 0x3 ;  /* 0x00000005121e0291 */ /* 0x000fe2000f8e18ff */
[----:B------:R-:W-:Y:S01]  /*40d0*/  LOP3.LUT R2, R2, UR31, RZ, 0x3c, !PT ;  /* 0x0000001f02027c12 */ /* 0x000fe2000f8e3cff */
[----:B------:R-:W-:Y:S02]  /*40e0*/  UIADD3 UR36, UPT, UPT, UR32, 0x6, URZ ;  /* 0x0000000620247890 */ /* 0x000fe4000fffe0ff */
[----:B------:R-:W-:Y:S01]  /*40f0*/  UIADD3 UR6, UPT, UPT, UR6, 0x50, URZ ;  /* 0x0000005006067890 */ /* 0x000fe2000fffe0ff */
[----:B-1----:R-:W-:Y:S01]  /*4100*/  @P0 SHF.L.U32 R0, R2, 0x1f, RZ ;  /* 0x0000001f02000819 */ /* 0x002fe200000006ff */
[----:B------:R-:W-:Y:S02]  /*4110*/  UIADD3 UR15, UPT, UPT, UR15, 0x1, URZ ;  /* 0x000000010f0f7890 */ /* 0x000fe4000fffe0ff */
[----:B------:R-:W-:Y:S01]  /*4120*/  UIADD3 UR13, UPT, UPT, UR13, -0x1, URZ ;  /* 0xffffffff0d0d7890 */ /* 0x000fe2000fffe0ff */
[----:B------:R2:W3:Y:S01]  /*4130*/  @P0 SYNCS.PHASECHK.TRANS64.TRYWAIT P2, [UR30], R0 ;  /* 0x00000000ff0005a7 */ /* 0x0004e2000804111e */
[----:B------:R-:W-:Y:S02]  /*4140*/  ULEA UR30, UR46, UR11, 0xa ;  /* 0x0000000b2e1e7291 */ /* 0x000fe4000f8e50ff */
[----:B------:R-:W-:Y:S02]  /*4150*/  UISETP.NE.AND UP0, UPT, UR15, UR14, UPT ;  /* 0x0000000e0f00728c */ /* 0x000fe4000bf05270 */
[----:B------:R-:W-:Y:S02]  /*4160*/  UIADD3 UR42, UPT, UPT, UR30, 0x2, URZ ;  /* 0x000000021e2a7890 */ /* 0x000fe4000fffe0ff */
[----:B------:R-:W-:Y:S02]  /*4170*/  UIADD3 UR38, UPT, UPT, UR30, 0x4, URZ ;  /* 0x000000041e267890 */ /* 0x000fe4000fffe0ff */
[----:B------:R-:W-:Y:S01]  /*4180*/  UIADD3 UR34, UPT, UPT, UR30, 0x6, URZ ;  /* 0x000000061e227890 */ /* 0x000fe2000fffe0ff */
[----:B------:R-:W-:Y:S01]  /*4190*/  UMOV UR33, 0x40004040 ;  /* 0x4000404000217882 */ /* 0x000fe20000000000 */
[----:B------:R-:W-:Y:S01]  /*41a0*/  UMOV UR31, 0x40004040 ;  /* 0x40004040001f7882 */ /* 0x000fe20000000000 */
[----:B------:R-:W-:Y:S01]  /*41b0*/  UMOV UR45, 0x40004040 ;  /* 0x40004040002d7882 */ /* 0x000fe20000000000 */
[----:B------:R2:W-:Y:S01]  /*41c0*/  UTCIMMA.2CTA gdesc[UR30], gdesc[UR32], tmem[UR8], tmem[UR28], idesc[UR29], UP2 ;  /* 0x00ff1c201e0075ea */ /* 0x0005e20009200108 */
[----:B------:R-:W-:Y:S01]  /*41d0*/  UPLOP3.LUT UP2, UPT, UPT, UPT, UPT, 0x80, 0x8 ;  /* 0x000000000008789c */ /* 0x000fe20003f4f070 */
[----:B------:R-:W-:Y:S01]  /*41e0*/  UMOV UR43, 0x40004040 ;  /* 0x40004040002b7882 */ /* 0x000fe20000000000 */
[----:B------:R-:W-:Y:S01]  /*41f0*/  UMOV UR41, 0x40004040 ;  /* 0x4000404000297882 */ /* 0x000fe20000000000 */
[----:B------:R2:W-:Y:S01]  /*4200*/  UTCIMMA.2CTA gdesc[UR42], gdesc[UR44], tmem[UR8], tmem[UR26], idesc[UR27], UPT ;  /* 0x00ff1a2c2a0075ea */ /* 0x0005e2000ba00108 */
[----:B------:R-:W-:Y:S01]  /*4210*/  UMOV UR39, 0x40004040 ;  /* 0x4000404000277882 */ /* 0x000fe20000000000 */
[----:B------:R-:W-:Y:S01]  /*4220*/  UMOV UR37, 0x40004040 ;  /* 0x4000404000257882 */ /* 0x000fe20000000000 */
[----:B------:R-:W-:Y:S01]  /*4230*/  UMOV UR35, 0x40004040 ;  /* 0x4000404000237882 */ /* 0x000fe20000000000 */
[----:B------:R2:W-:Y:S01]  /*4240*/  UTCIMMA.2CTA gdesc[UR38], gdesc[UR40], tmem[UR8], tmem[UR24], idesc[UR25], UPT ;  /* 0x00ff1828260075ea */ /* 0x0005e2000ba00108 */
[----:B------:R2:W-:Y:S01]  /*4250*/  UTCIMMA.2CTA gdesc[UR34], gdesc[UR36], tmem[UR8], tmem[UR22], idesc[UR23], UPT ;  /* 0x00ff1624220075ea */ /* 0x0005e2000ba00108 */
[----:B------:R2:W-:Y:S01]  /*4260*/  UTCBAR.2CTA.MULTICAST [UR6], URZ, UR10 ;  /* 0x000000ff060073e9 */ /* 0x0005e2000820080a */
[----:B------:R-:W-:Y:S01]  /*4270*/  UMOV UR46, UR18 ;  /* 0x00000012002e7c82 */ /* 0x000fe20008000000 */
[----:B------:R-:W-:Y:S05]  /*4280*/  BRA.U UP0, `(.L_x_80) ;  /* 0xfffffffd00507547 */ /* 0x000fea000b83ffff */
.L_x_77:
[----:B------:R-:W-:Y:S01]  /*4290*/  UIADD3 UR7, UPT, UPT, UR7, 0xe0, URZ ;  /* 0x000000e007077890 */ /* 0x000fe2000fffe0ff */
[----:B------:R-:W-:-:S08]  /*42a0*/  UMOV UR15, UR14 ;  /* 0x0000000e000f7c82 */ /* 0x000fd00008000000 */
[----:B------:R4:W-:Y:S01]  /*42b0*/  UTCBAR.2CTA.MULTICAST [UR7], URZ, UR9 ;  /* 0x000000ff070073e9 */ /* 0x0009e20008200809 */
[----:B------:R-:W-:Y:S02]  /*42c0*/  NOP ;  /* 0x0000000000007918 */ /* 0x000fe40000000000 */
.L_x_75:
[----:B------:R-:W-:Y:S01]  /*42d0*/  UIADD3 UR19, UPT, UPT, UR19, 0x1, URZ ;  /* 0x0000000113137890 */ /* 0x000fe2000fffe0ff */
[----:B------:R-:W-:-:S03]  /*42e0*/  ISETP.NE.AND P0, PT, R8, 0x2, PT ;  /* 0x000000020800780c */ /* 0x000fc60003f05270 */
[----:B------:R-:W-:Y:S01]  /*42f0*/  UISETP.NE.AND UP0, UPT, UR19, 0x4, UPT ;  /* 0x000000041300788c */ /* 0x000fe2000bf05270 */
[----:B-12---:R-:W-:Y:S02]  /*4300*/  SEL R0, RZ, 0x1, P0 ;  /* 0x00000001ff007807 */ /* 0x006fe40000000000 */
[----:B------:R-:W-:Y:S01]  /*4310*/  SEL R8, R8, RZ, P0 ;  /* 0x000000ff08087207 */ /* 0x000fe20000000000 */
[----:B------:R-:W-:Y:S01]  /*4320*/  USEL UR6, URZ, 0x1, UP0 ;  /* 0x00000001ff067887 */ /* 0x000fe20008000000 */
[----:B------:R-:W-:Y:S01]  /*4330*/  LOP3.LUT R3, R3, R0, RZ, 0x3c, !PT ;  /* 0x0000000003037212 */ /* 0x000fe200078e3cff */
[----:B------:R-:W-:-:S04]  /*4340*/  USEL UR19, UR19, URZ, UP0 ;  /* 0x000000ff13137287 */ /* 0x000fc80008000000 */
[----:B------:R-:W-:Y:S01]  /*4350*/  LOP3.LUT R9, R9, UR6, RZ, 0x3c, !PT ;  /* 0x0000000609097c12 */ /* 0x000fe2000f8e3cff */
[----:B------:R-:W-:Y:S07]  /*4360*/  @P1 BRA `(.L_x_81) ;  /* 0xfffffff800881947 */ /* 0x000fee000383ffff */
[----:B------:R-:W1:Y:S01]  /*4370*/  S2UR UR4, SR_CgaCtaId ;  /* 0x00000000000479c3 */ /* 0x000e620000008800 */
[----:B------:R-:W-:Y:S01]  /*4380*/  ELECT P0, URZ, PT ;  /* 0x0000000000ff782f */ /* 0x000fe20003800000 */
[----:B------:R-:W-:Y:S01]  /*4390*/  HFMA2 R0, -RZ, RZ, 0, 5.9604644775390625e-08 ;  /* 0x00000001ff007431 */ /* 0x000fe200000001ff */
[----:B------:R-:W-:-:S05]  /*43a0*/  UMOV UR6, 0x40 ;  /* 0x0000004000067882 */ /* 0x000fca0000000000 */
[----:B------:R-:W-:Y:S01]  /*43b0*/  UVIRTCOUNT.DEALLOC.SMPOOL 0x80 ;  /* 0x000000800000784c */ /* 0x000fe20000000000 */
[----:B------:R-:W-:Y:S02]  /*43c0*/  UISETP.NE.AND UP1, UPT, UR17, URZ, UPT ;  /* 0x000000ff1100728c */ /* 0x000fe4000bf25270 */
[----:B-1----:R-:W-:-:S09]  /*43d0*/  ULEA UR4, UR4, UR6, 0x18 ;  /* 0x0000000604047291 */ /* 0x002fd2000f8ec0ff */
[----:B------:R1:W-:Y:S01]  /*43e0*/  @P0 STS.U8 [UR4+0x1c], R0 ;  /* 0x00001c00ff000988 */ /* 0x0003e20008000004 */
[----:B------:R-:W-:Y:S05]  /*43f0*/  BRA.U UP1, `(.L_x_82) ;  /* 0x0000000101a07547 */ /* 0x000fea000b800000 */
[----:B------:R-:W-:Y:S01]  /*4400*/  UIADD3 UR6, UPT, UPT, UR5, 0x100, URZ ;  /* 0x0000010005067890 */ /* 0x000fe2000fffe0ff */
[----:B------:R-:W-:-:S03]  /*4410*/  SHF.L.U32 R2, R9, 0x1f, RZ ;  /* 0x0000001f09027819 */ /* 0x000fc600000006ff */
[----:B----4-:R-:W-:-:S09]  /*4420*/  ULEA UR7, UR19, UR6, 0x3 ;  /* 0x0000000613077291 */ /* 0x010fd2000f8e18ff */
[----:B------:R-:W2:Y:S02]  /*4430*/  SYNCS.PHASECHK.TRANS64.TRYWAIT P0, [UR7], R2 ;  /* 0x00000002ff0075a7 */ /* 0x000ea40008001107 */
[----:B--2---:R-:W-:Y:S05]  /*4440*/  @!P0 BRA `(.L_x_83) ;  /* 0x0000004000008947 */ /* 0x004fea0003800000 */
.L_x_155:
        /* <DEDUP_REMOVED lines=9> */
.L_x_157:
        /* <DEDUP_REMOVED lines=9> */
.L_x_159:
[----:B------:R-:W-:-:S04]  /*4570*/  UIADD3 UR8, UPT, UPT, UR8, 0x1, URZ ;  /* 0x0000000108087890 */ /* 0x000fc8000fffe0ff */
[----:B------:R-:W-:-:S04]  /*4580*/  UISETP.NE.AND UP0, UPT, UR8, 0x4, UPT ;  /* 0x000000040800788c */ /* 0x000fc8000bf05270 */
[----:B------:R-:W-:Y:S02]  /*4590*/  USEL UR7, URZ, 0x1, UP0 ;  /* 0x00000001ff077887 */ /* 0x000fe40008000000 */
[----:B------:R-:W-:-:S04]  /*45a0*/  USEL UR8, UR8, URZ, UP0 ;  /* 0x000000ff08087287 */ /* 0x000fc80008000000 */
[----:B------:R-:W-:Y:S01]  /*45b0*/  ULEA UR8, UR8, UR6, 0x3 ;  /* 0x0000000608087291 */ /* 0x000fe2000f8e18ff */
[----:B------:R-:W-:-:S04]  /*45c0*/  LOP3.LUT R2, R2, UR7, RZ, 0x3c, !PT ;  /* 0x0000000702027c12 */ /* 0x000fc8000f8e3cff */
[----:B------:R-:W-:Y:S01]  /*45d0*/  SHF.L.U32 R2, R2, 0x1f, RZ ;  /* 0x0000001f02027819 */ /* 0x000fe200000006ff */
[----:B-1----:R-:W-:-:S04]  /*45e0*/  IMAD.U32 R0, RZ, RZ, UR8 ;  /* 0x00000008ff007e24 */ /* 0x002fc8000f8e00ff */
[----:B------:R1:W2:Y:S03]  /*45f0*/  SYNCS.PHASECHK.TRANS64.TRYWAIT P0, [R0+URZ], R2 ;  /* 0x00000002000075a7 */ /* 0x0002a600080011ff */
[----:B--2---:R-:W-:Y:S05]  /*4600*/  @!P0 NANOSLEEP.SYNCS 0x989680 ;  /* 0x009896800000895d */ /* 0x004fea0003900000 */
[----:B------:R-:W2:Y:S02]  /*4610*/  @!P0 SYNCS.PHASECHK.TRANS64 P0, [R0+URZ], R2 ;  /* 0x00000002000085a7 */ /* 0x000ea400080010ff */
[----:B--2---:R-:W-:Y:S05]  /*4620*/  @P0 BRA `(.L_x_86) ;  /* 0x0000000000200947 */ /* 0x004fea0003800000 */
.L_x_87:
[----:B--2---:R2:W4:Y:S02]  /*4630*/  SYNCS.PHASECHK.TRANS64.TRYWAIT P0, [R0+URZ], R2 ;  /* 0x00000002000075a7 */ /* 0x00452400080011ff */
[----:B----4-:R-:W-:Y:S05]  /*4640*/  @!P0 NANOSLEEP.SYNCS 0x989680 ;  /* 0x009896800000895d */ /* 0x010fea0003900000 */
[----:B------:R-:W4:Y:S02]  /*4650*/  @!P0 SYNCS.PHASECHK.TRANS64 P0, [R0+URZ], R2 ;  /* 0x00000002000085a7 */ /* 0x000f2400080010ff */
[----:B----4-:R-:W-:Y:S05]  /*4660*/  @!P0 BRA `(.L_x_87) ;  /* 0xfffffffc00f08947 */ /* 0x010fea000383ffff */
[----:B------:R-:W-:Y:S05]  /*4670*/  BRA `(.L_x_86) ;  /* 0x00000000000c7947 */ /* 0x000fea0003800000 */
.L_x_82:
[----:B------:R-:W-:-:S04]  /*4680*/  UIADD3 UR6, UPT, UPT, UR5, 0x140, URZ ;  /* 0x0000014005067890 */ /* 0x000fc8000fffe0ff */
[----:B------:R-:W-:-:S09]  /*4690*/  UPRMT UR6, UR16, 0x654, UR6 ;  /* 0x0000065410067896 */ /* 0x000fd20008000006 */
[----:B------:R-:W-:Y:S03]  /*46a0*/  SYNCS.ARRIVE.TRANS64.RED.A1T0 RZ, [UR6], RZ ;  /* 0x000000ffffff79a7 */ /* 0x000fe60008100406 */
.L_x_86:
[----:B-12---:R-:W-:Y:S01]  /*46b0*/  SHF.L.U32 R2, RZ, 0x1f, RZ ;  /* 0x0000001fff027819 */ /* 0x006fe200000006ff */
[----:B------:R-:W-:Y:S01]  /*46c0*/  UIADD3 UR6, UPT, UPT, UR5, 0x140, URZ ;  /* 0x0000014005067890 */ /* 0x000fe2000fffe0ff */
[----:B------:R-:W-:Y:S02]  /*46d0*/  PLOP3.LUT P0, PT, PT, PT, UP1, 0x80, 0x8 ;  /* 0x000000000008781c */ /* 0x000fe40003f0f018 */
[----:B------:R-:W1:Y:S02]  /*46e0*/  SYNCS.PHASECHK.TRANS64.TRYWAIT P1, [UR5+0x140], R2 ;  /* 0x00014002ff0075a7 */ /* 0x000e640008021105 */
[----:B-1----:R-:W-:Y:S09]  /*46f0*/  @!P1 BRA `(.L_x_88) ;  /* 0x0000003c009c9947 */ /* 0x002ff20003800000 */
.L_x_161:
[----:B------:R-:W-:Y:S01]  /*4700*/  @!UP1 UPRMT UR6, UR16, 0x654, UR6 ;  /* 0x0000065410069896 */ /* 0x000fe20008000006 */
[----:B------:R-:W-:Y:S01]  /*4710*/  UMOV UR8, 0xffff ;  /* 0x0000ffff00087882 */ /* 0x000fe20000000000 */
[----:B------:R-:W-:-:S07]  /*4720*/  UMOV UR5, 0x1 ;  /* 0x0000000100057882 */ /* 0x000fce0000000000 */
[----:B------:R-:W-:Y:S01]  /*4730*/  @!P0 SYNCS.ARRIVE.TRANS64.RED.A1T0 RZ, [UR6], RZ ;  /* 0x000000ffffff89a7 */ /* 0x000fe20008100406 */
[----:B------:R-:W-:Y:S01]  /*4740*/  NOP ;  /* 0x0000000000007918 */ /* 0x000fe20000000000 */
[----:B-1----:R-:W1:Y:S01]  /*4750*/  LDS R0, [UR4+0x14] ;  /* 0x00001404ff007984 */ /* 0x002e620008000800 */
[----:B------:R-:W-:-:S04]  /*4760*/  ULOP3.LUT UR6, UR21, 0xffff, URZ, 0xc0, !UPT ;  /* 0x0000ffff15067892 */ /* 0x000fc8000f8ec0ff */
[----:B------:R-:W-:-:S04]  /*4770*/  USHF.R.U32.HI UR6, URZ, 0x5, UR6 ;  /* 0x00000005ff067899 */ /* 0x000fc80008011606 */
[----:B------:R-:W-:Y:S02]  /*4780*/  USHF.L.U32 UR8, UR8, UR6, URZ ;  /* 0x0000000608087299 */ /* 0x000fe400080006ff */
[----:B------:R-:W-:-:S04]  /*4790*/  USHF.L.U32 UR5, UR5, UR6, URZ ;  /* 0x0000000605057299 */ /* 0x000fc800080006ff */
[----:B-1----:R-:W-:-:S04]  /*47a0*/  LOP3.LUT R0, R0, UR8, RZ, 0xc0, !PT ;  /* 0x0000000800007c12 */ /* 0x002fc8000f8ec0ff */
[----:B------:R-:W-:-:S13]  /*47b0*/  ISETP.NE.AND P0, PT, R0, UR8, PT ;  /* 0x0000000800007c0c */ /* 0x000fda000bf05270 */
[----:B------:R-:W-:Y:S05]  /*47c0*/  @P0 BRA `(.L_x_89) ;  /* 0x0000000000580947 */ /* 0x000fea0003800000 */
[----:B------:R-:W1:Y:S02]  /*47d0*/  LDS R0, [UR4+0x18] ;  /* 0x00001804ff007984 */ /* 0x000e640008000800 */
[----:B-1----:R-:W-:-:S04]  /*47e0*/  LOP3.LUT R0, R0, UR5, RZ, 0xc0, !PT ;  /* 0x0000000500007c12 */ /* 0x002fc8000f8ec0ff */
[----:B------:R-:W-:-:S13]  /*47f0*/  ISETP.NE.AND P0, PT, R0, UR5, PT ;  /* 0x0000000500007c0c */ /* 0x000fda000bf05270 */
[----:B------:R-:W-:Y:S05]  /*4800*/  @P0 BRA `(.L_x_90) ;  /* 0x00000000003c0947 */ /* 0x000fea0003800000 */
[----:B------:R-:W1:Y:S01]  /*4810*/  S2R R2, SR_LANEID ;  /* 0x0000000000027919 */ /* 0x000e620000000000 */
[----:B------:R-:W-:Y:S01]  /*4820*/  ULOP3.LUT UR8, URZ, UR8, URZ, 0x33, !UPT ;  /* 0x00000008ff087292 */ /* 0x000fe2000f8e33ff */
[----:B----4-:R-:W-:Y:S02]  /*4830*/  VOTEU.ANY UR7, UPT, PT ;  /* 0x0000000000077886 */ /* 0x010fe400038e0100 */
[----:B------:R-:W-:-:S03]  /*4840*/  UFLO.U32 UR7, UR7 ;  /* 0x00000007000772bd */ /* 0x000fc600080e0000 */
[----:B------:R-:W-:-:S04]  /*4850*/  IMAD.U32 R0, RZ, RZ, UR8 ;  /* 0x00000008ff007e24 */ /* 0x000fc8000f8e00ff */
[----:B------:R2:W4:Y:S02]  /*4860*/  REDUX UR6, R0 ;  /* 0x00000000000673c4 */ /* 0x0005240000000000 */
[----:B------:R1:W-:Y:S02]  /*4870*/  UTCATOMSWS.AND URZ, UR8 ;  /* 0x0000000800ff79e3 */ /* 0x0003e40008000000 */
[----:B-1----:R-:W-:Y:S02]  /*4880*/  ISETP.EQ.U32.AND P0, PT, R2, UR7, PT ;  /* 0x0000000702007c0c */ /* 0x002fe4000bf02070 */
[----:B--2---:R-:W-:Y:S02]  /*4890*/  LOP3.LUT R0, RZ, UR5, RZ, 0x33, !PT ;  /* 0x00000005ff007c12 */ /* 0x004fe4000f8e33ff */
[----:B----4-:R-:W-:Y:S02]  /*48a0*/  MOV R2, UR6 ;  /* 0x0000000600027c02 */ /* 0x010fe40008000f00 */
[----:B------:R-:W1:Y:S07]  /*48b0*/  REDUX UR5, R0 ;  /* 0x00000000000573c4 */ /* 0x000e6e0000000000 */
[----:B------:R2:W-:Y:S01]  /*48c0*/  @P0 ATOMS.AND RZ, [UR4+0x14], R2 ;  /* 0x00001402ffff098c */ /* 0x0005e2000a800004 */
[----:B-1----:R-:W-:-:S05]  /*48d0*/  IMAD.U32 R0, RZ, RZ, UR5 ;  /* 0x00000005ff007e24 */ /* 0x002fca000f8e00ff */
[----:B------:R2:W-:Y:S01]  /*48e0*/  @P0 ATOMS.AND RZ, [UR4+0x18], R0 ;  /* 0x00001800ffff098c */ /* 0x0005e2000a800004 */
[----:B------:R-:W-:Y:S05]  /*48f0*/  BRA `(.L_x_91) ;  /* 0x0000000000147947 */ /* 0x000fea0003800000 */
.L_x_90:
[----:B------:R-:W-:Y:S02]  /*4900*/  MOV R2, 0x4920 ;  /* 0x0000492000027802 */ /* 0x000fe40000000f00 */
[----:B---345:R-:W-:Y:S05]  /*4910*/  CALL.REL.NOINC `($__internal_0_$__cuda_sm10x_tcgen05_guardrail_trap_col_being_dealloced_not_returned_by_alloc) ;  /* 0x0000003c00b07944 */ /* 0x038fea0003c00000 */
[----:B------:R-:W-:Y:S05]  /*4920*/  BRA `(.L_x_91) ;  /* 0x0000000000087947 */ /* 0x000fea0003800000 */
.L_x_89:
[----:B------:R-:W-:Y:S02]  /*4930*/  MOV R2, 0x4950 ;  /* 0x0000495000027802 */ /* 0x000fe40000000f00 */
[----:B---345:R-:W-:Y:S05]  /*4940*/  CALL.REL.NOINC `($__internal_2_$__cuda_sm10x_tcgen05_guardrail_trap_unallocated_columns_being_dealloced) ;  /* 0x0000003c00bc7944 */ /* 0x038fea0003c00000 */
.L_x_91:
[----:B------:R-:W-:Y:S01]  /*4950*/  NOP ;  /* 0x0000000000007918 */ /* 0x000fe20000000000 */
[----:B------:R-:W-:Y:S05]  /*4960*/  EXIT ;  /* 0x000000000000794d */ /* 0x000fea0003800000 */
.L_x_62:
[----:B------:R-:W-:-:S09]  /*4970*/  UISETP.NE.OR UP0, UPT, UR11, 0x3, !UP3 ;  /* 0x000000030b00788c */ /* 0x000fd2000df05670 */
[----:B------:R-:W-:Y:S05]  /*4980*/  BRA.U UP0, `(.L_x_92) ;  /* 0x0000000900e87547 */ /* 0x000fea000b800000 */
[----:B------:R-:W1:Y:S01]  /*4990*/  LDCU UR25, c[0x0][0x370] ;  /* 0x00006e00ff1977ac */ /* 0x000e620008000800 */
[----:B------:R-:W2:Y:S01]  /*49a0*/  LDC.64 R16, c[0x0][0x348] ;  /* 0x0000d200ff107b82 */ /* 0x000ea20000000a00 */
[----:B------:R-:W-:Y:S02]  /*49b0*/  HFMA2 R13, -RZ, RZ, 0, 0 ;  /* 0x00000000ff0d7431 */ /* 0x000fe400000001ff */
[----:B------:R-:W-:Y:S01]  /*49c0*/  IMAD.MOV.U32 R15, RZ, RZ, 0x1 ;  /* 0x00000001ff0f7424 */ /* 0x000fe200078e00ff */
[----:B------:R-:W1:Y:S01]  /*49d0*/  LDCU.128 UR20, c[0x0][0xb10] ;  /* 0x00016200ff1477ac */ /* 0x000e620008000c00 */
[----:B------:R-:W-:Y:S01]  /*49e0*/  IMAD.MOV.U32 R14, RZ, RZ, RZ ;  /* 0x000000ffff0e7224 */ /* 0x000fe200078e00ff */
[----:B------:R-:W-:Y:S01]  /*49f0*/  MOV R12, 0x2000 ;  /* 0x00002000000c7802 */ /* 0x000fe20000000f00 */
[----:B------:R-:W3:Y:S01]  /*4a00*/  LDCU UR24, c[0x0][0x374] ;  /* 0x00006e80ff1877ac */ /* 0x000ee20008000800 */
[----:B------:R-:W4:Y:S01]  /*4a10*/  LDC.64 R2, c[0x0][0x888] ;  /* 0x00022200ff027b82 */ /* 0x000f220000000a00 */
[----:B------:R-:W3:Y:S01]  /*4a20*/  LDCU UR13, c[0x0][0xb0c] ;  /* 0x00016180ff0d77ac */ /* 0x000ee20008000800 */
[----:B------:R-:W3:Y:S06]  /*4a30*/  LDCU UR18, c[0x0][0xb20] ;  /* 0x00016400ff1277ac */ /* 0x000eec0008000800 */
[----:B------:R-:W2:Y:S01]  /*4a40*/  LDC.64 R4, c[0x0][0x890] ;  /* 0x00022400ff047b82 */ /* 0x000ea20000000a00 */
[----:B------:R-:W3:Y:S01]  /*4a50*/  LDCU UR4, c[0x0][0xb30] ;  /* 0x00016600ff0477ac */ /* 0x000ee20008000800 */
[----:B------:R-:W-:Y:S01]  /*4a60*/  UMOV UR19, 0x400 ;  /* 0x0000040000137882 */ /* 0x000fe20000000000 */
[----:B------:R-:W-:-:S02]  /*4a70*/  UISETP.GE.AND UP0, UPT, UR37, 0x1, UPT ;  /* 0x000000012500788c */ /* 0x000fc4000bf06270 */
[----:B------:R-:W-:Y:S02]  /*4a80*/  ULEA UR19, UR54, UR19, 0x18 ;  /* 0x0000001336137291 */ /* 0x000fe4000f8ec0ff */
[----:B------:R-:W-:Y:S02]  /*4a90*/  UP2UR UR5, UPR, URZ, 0x1 ;  /* 0x00000001ff057883 */ /* 0x000fe40008000000 */
[----:B-1----:R-:W-:Y:S02]  /*4aa0*/  UIMAD.WIDE.U32 UR10, UR25, UR20, URZ ;  /* 0x00000014190a72a5 */ /* 0x002fe4000f8e00ff */
[----:B------:R-:W-:Y:S02]  /*4ab0*/  UIADD3 UR5, UPT, UPT, UR19, 0xa0, URZ ;  /* 0x000000a013057890 */ /* 0x000fe4000fffe0ff */
[----:B---3--:R-:W-:Y:S02]  /*4ac0*/  UIMAD.WIDE.U32 UR8, UR24, UR23, URZ ;  /* 0x00000017180872a5 */ /* 0x008fe4000f8e00ff */
[----:B------:R-:W-:-:S02]  /*4ad0*/  UPLOP3.LUT UP3, UPT, UPT, UPT, UPT, 0x40, 0x4 ;  /* 0x000000000004789c */ /* 0x000fc40003f6e870 */
[----:B------:R-:W-:Y:S01]  /*4ae0*/  UISETP.NE.AND UP4, UPT, UR37, 0x1, UPT ;  /* 0x000000012500788c */ /* 0x000fe2000bf85270 */
[----:B------:R-:W1:Y:S01]  /*4af0*/  LDCU.64 UR6, c[0x0][0xb28] ;  /* 0x00016500ff0677ac */ /* 0x000e620008000a00 */
[----:B------:R-:W-:Y:S02]  /*4b00*/  UISETP.NE.AND UP6, UPT, UR13, 0x1, UPT ;  /* 0x000000010d00788c */ /* 0x000fe4000bfc5270 */
[----:B------:R-:W-:Y:S02]  /*4b10*/  UISETP.NE.AND UP5, UPT, UR22, 0x1, UPT ;  /* 0x000000011600788c */ /* 0x000fe4000bfa5270 */
[----:B------:R-:W-:Y:S02]  /*4b20*/  UPRMT UR54, UR54, 0x654, UR5 ;  /* 0x0000065436367896 */ /* 0x000fe40008000005 */
[----:B------:R-:W-:Y:S02]  /*4b30*/  USHF.R.U32.HI UR28, URZ, UR21, UR11 ;  /* 0x00000015ff1c7299 */ /* 0x000fe4000801160b */
[----:B------:R-:W-:-:S02]  /*4b40*/  USHF.R.U32.HI UR27, URZ, UR18, UR9 ;  /* 0x00000012ff1b7299 */ /* 0x000fc40008011609 */
[----:B------:R-:W-:-:S11]  /*4b50*/  UISETP.NE.AND UP2, UPT, UR4, 0x1, UPT ;  /* 0x000000010400788c */ /* 0x000fd6000bf45270 */
.L_x_100:
[C---:B------:R-:W-:Y:S02]  /*4b60*/  LEA R7, R14.reuse, UR19, 0x3 ;  /* 0x000000130e077c11 */ /* 0x040fe4000f8e18ff */
[----:B------:R-:W-:Y:S02]  /*4b70*/  SHF.L.U32 R0, R13, 0x1f, RZ ;  /* 0x0000001f0d007819 */ /* 0x000fe400000006ff */
[----:B------:R-:W-:Y:S02]  /*4b80*/  LEA R8, R14, UR19, 0x4 ;  /* 0x000000130e087c11 */ /* 0x000fe4000f8e20ff */
[----:B---3--:R-:W3:Y:S02]  /*4b90*/  SYNCS.PHASECHK.TRANS64.TRYWAIT P0, [R7+URZ+0xc0], R0 ;  /* 0x0000c000070075a7 */ /* 0x008ee400080011ff */
[----:B---3--:R-:W-:Y:S05]  /*4ba0*/  @!P0 BRA `(.L_x_93) ;  /* 0x0000003800888947 */ /* 0x008fea0003800000 */
.L_x_162:
[----:B------:R-:W1:Y:S01]  /*4bb0*/  LDS.128 R8, [R8+0x150] ;  /* 0x0001500008087984 */ /* 0x000e620000000c00 */
[----:B------:R-:W-:Y:S01]  /*4bc0*/  UISETP.GE.AND UP0, UPT, UR37, 0x1, UPT ;  /* 0x000000012500788c */ /* 0x000fe2000bf06270 */
[----:B------:R-:W-:Y:S01]  /*4bd0*/  @!PT LDS RZ, [RZ] ;  /* 0x00000000fffff984 */ /* 0x000fe20000000800 */
[----:B------:R-:W-:Y:S01]  /*4be0*/  @!PT LDS RZ, [RZ] ;  /* 0x00000000fffff984 */ /* 0x000fe20000000800 */
[----:B------:R-:W-:Y:S01]  /*4bf0*/  @!PT LDS RZ, [RZ] ;  /* 0x00000000fffff984 */ /* 0x000fe20000000800 */
[----:B------:R-:W-:Y:S01]  /*4c00*/  @!PT LDS RZ, [RZ] ;  /* 0x00000000fffff984 */ /* 0x000fe20000000800 */
[----:B------:R2:W-:Y:S06]  /*4c10*/  MEMBAR.ALL.CTA ;  /* 0x0000000000007992 */ /* 0x0005ec0000008000 */
[----:B--2---:R-:W2:Y:S01]  /*4c20*/  FENCE.VIEW.ASYNC.S ;  /* 0x00000000000073c6 */ /* 0x004ea20000000000 */
[----:B-1----:R-:W-:Y:S11]  /*4c30*/  LOP3.LUT P0, RZ, R10, 0x1, RZ, 0xc0, !PT ;  /* 0x000000010aff7812 */ /* 0x002ff6000780c0ff */
[----:B------:R-:W-:Y:S02]  /*4c40*/  @!UPT UIADD3 URZ, UPT, UPT, URZ, URZ, URZ ;  /* 0x000000fffffff290 */ /* 0x000fe4000fffe0ff */
[----:B--2---:R-:W-:Y:S01]  /*4c50*/  VOTEU.ANY UP1, P0 ;  /* 0x0000000000ff7886 */ /* 0x004fe20000020100 */
[----:B------:R-:W-:Y:S11]  /*4c60*/  PLOP3.LUT P0, PT, PT, PT, UP1, 0x80, 0x8 ;  /* 0x000000000008781c */ /* 0x000ff60003f0f018 */
[----:B------:R-:W-:Y:S02]  /*4c70*/  @!UPT UIADD3 URZ, UPT, UPT, URZ, URZ, URZ ;  /* 0x000000fffffff290 */ /* 0x000fe4000fffe0ff */
[----:B---3--:R-:W-:Y:S02]  /*4c80*/  @P0 SHF.R.U32.HI R0, RZ, 0x10, R9 ;  /* 0x00000010ff000819 */ /* 0x008fe40000011609 */
[----:B------:R-:W-:Y:S02]  /*4c90*/  @P0 MOV R6, R8 ;  /* 0x0000000800060202 */ /* 0x000fe40000000f00 */
[----:B------:R-:W-:Y:S01]  /*4ca0*/  @P0 R2UR UR4, R0 ;  /* 0x00000000000402ca */ /* 0x000fe200000e0000 */
[----:B------:R-:W-:Y:S01]  /*4cb0*/  VIADD R0, R7, 0xd0 ;  /* 0x000000d007007836 */ /* 0x000fe20000000000 */
[----:B------:R-:W-:Y:S02]  /*4cc0*/  @P0 LOP3.LUT R8, R9, 0xffff, RZ, 0xc0, !PT ;  /* 0x0000ffff09080812 */ /* 0x000fe400078ec0ff */
[----:B------:R-:W-:Y:S02]  /*4cd0*/  @P0 R2UR UR8, R6 ;  /* 0x00000000060802ca */ /* 0x000fe400000e0000 */
[----:B------:R-:W-:Y:S02]  /*4ce0*/  PRMT R0, RZ, 0x654, R0 ;  /* 0x00000654ff007816 */ /* 0x000fe40000000000 */
[----:B------:R-:W-:Y:S02]  /*4cf0*/  @P0 R2UR UR5, R8 ;  /* 0x00000000080502ca */ /* 0x000fe400000e0000 */
[----:B------:R1:W-:Y:S03]  /*4d00*/  SYNCS.ARRIVE.TRANS64.RED.A1T0 RZ, [R0+URZ], RZ ;  /* 0x000000ff00ff79a7 */ /* 0x0003e600081004ff */
[----:B------:R-:W-:Y:S04]  /*4d10*/  @UP1 UMOV UR29, UR4 ;  /* 0x00000004001d1c82 */ /* 0x000fe80008000000 */
[----:B------:R-:W-:Y:S04]  /*4d20*/  @UP1 UMOV UR15, UR8 ;  /* 0x00000008000f1c82 */ /* 0x000fe80008000000 */
[----:B------:R-:W-:Y:S01]  /*4d30*/  @UP1 UMOV UR14, UR5 ;  /* 0x00000005000e1c82 */ /* 0x000fe20008000000 */
[----:B------:R-:W-:Y:S05]  /*4d40*/  BRA.U !UP0, `(.L_x_94) ;  /* 0x0000000108947547 */ /* 0x000fea000b800000 */
[----:B------:R-:W-:Y:S02]  /*4d50*/  UIMAD.WIDE.U32 UR30, UR14, UR23, URZ ;  /* 0x000000170e1e72a5 */ /* 0x000fe4000f8e00ff */
[----:B------:R-:W-:Y:S02]  /*4d60*/  UIMAD.WIDE.U32 UR40, UR15, UR20, URZ ;  /* 0x000000140f2872a5 */ /* 0x000fe4000f8e00ff */
[----:B------:R-:W-:Y:S02]  /*4d70*/  USEL UR4, UR24, UR27, !UP5 ;  /* 0x0000001b18047287 */ /* 0x000fe4000e800000 */
[----:B------:R-:W-:Y:S02]  /*4d80*/  USHF.R.U32.HI UR32, URZ, UR18, UR31 ;  /* 0x00000012ff207299 */ /* 0x000fe4000801161f */
[----:B------:R-:W-:Y:S02]  /*4d90*/  UIMAD.WIDE.U32 UR38, UR4, UR6, URZ ;  /* 0x00000006042672a5 */ /* 0x000fe4000f8e00ff */
[----:B------:R-:W-:Y:S02]  /*4da0*/  USEL UR9, UR25, UR28, !UP6 ;  /* 0x0000001c19097287 */ /* 0x000fe4000f000000 */
[----:B------:R-:W-:Y:S02]  /*4db0*/  USEL UR8, UR14, UR32, !UP5 ;  /* 0x000000200e087287 */ /* 0x000fe4000e800000 */
[----:B------:R-:W-:Y:S02]  /*4dc0*/  UIMAD.WIDE.U32 UR34, UR9, UR6, URZ ;  /* 0x00000006092272a5 */ /* 0x000fe4000f8e00ff */
[----:B------:R-:W-:Y:S02]  /*4dd0*/  UIMAD.WIDE.U32 UR16, UR8, UR6, URZ ;  /* 0x00000006081072a5 */ /* 0x000fe4000f8e00ff */
[----:B------:R-:W-:Y:S02]  /*4de0*/  @UP4 USHF.R.U32.HI UR9, URZ, UR7, UR35 ;  /* 0x00000007ff094299 */ /* 0x000fe40008011623 */
[----:B------:R-:W-:Y:S02]  /*4df0*/  USHF.R.U32.HI UR17, URZ, UR7, UR17 ;  /* 0x00000007ff117299 */ /* 0x000fe40008011611 */
[----:B------:R-:W-:Y:S02]  /*4e00*/  UIMAD UR10, UR37, UR9, URZ ;  /* 0x00000009250a72a4 */ /* 0x000fe4000f8e02ff */
[----:B------:R-:W-:Y:S01]  /*4e10*/  USEL UR17, UR8, UR17, !UP4 ;  /* 0x0000001108117287 */ /* 0x000fe2000e000000 */
[----:B------:R-:W-:Y:S02]  /*4e20*/  UMOV UR31, UR41 ;  /* 0x00000029001f7c82 */ /* 0x000fe40008000000 */
[----:B------:R-:W-:Y:S02]  /*4e30*/  USHF.R.U32.HI UR30, URZ, UR21, UR31 ;  /* 0x00000015ff1e7299 */ /* 0x000fe4000801161f */
[----:B------:R-:W-:Y:S02]  /*4e40*/  UIADD3 UR16, UPT, UPT, -UR17, URZ, URZ ;  /* 0x000000ff11107290 */ /* 0x000fe4000fffe1ff */
[----:B------:R-:W-:Y:S02]  /*4e50*/  USEL UR5, UR15, UR30, !UP6 ;  /* 0x0000001e0f057287 */ /* 0x000fe4000f000000 */
[----:B------:R-:W-:Y:S01]  /*4e60*/  UIMAD UR16, UR37, UR16, UR8 ;  /* 0x00000010251072a4 */ /* 0x000fe2000f8e0208 */
[----:B------:R-:W-:Y:S02]  /*4e70*/  UMOV UR31, UR39 ;  /* 0x00000027001f7c82 */ /* 0x000fe40008000000 */
[----:B------:R-:W-:Y:S04]  /*4e80*/  @UP4 USHF.R.U32.HI UR4, URZ, UR7, UR31 ;  /* 0x00000007ff044299 */ /* 0x000fe8000801161f */
[----:B------:R-:W-:Y:S04]  /*4e90*/  UIMAD UR4, UR37, UR4, URZ ;  /* 0x00000004250472a4 */ /* 0x000fe8000f8e02ff */
[----:B------:R-:W-:Y:S04]  /*4ea0*/  UISETP.GE.AND UP0, UPT, UR8, UR4, UPT ;  /* 0x000000040800728c */ /* 0x000fe8000bf06270 */
[----:B------:R-:W-:Y:S02]  /*4eb0*/  UISETP.GE.OR UP0, UPT, UR5, UR10, UP0 ;  /* 0x0000000a0500728c */ /* 0x000fe40008706670 */
[----:B------:R-:W-:Y:S09]  /*4ec0*/  UIMAD.WIDE.U32 UR10, UR5, UR6, URZ ;  /* 0x00000006050a72a5 */ /* 0x000ff2000f8e00ff */
[----:B------:R-:W-:Y:S04]  /*4ed0*/  @!UP0 USHF.R.U32.HI UR4, URZ, UR7, UR11 ;  /* 0x00000007ff048299 */ /* 0x000fe8000801160b */
[----:B------:R-:W-:Y:S04]  /*4ee0*/  @!UP0 USEL UR4, UR5, UR4, !UP4 ;  /* 0x0000000405048287 */ /* 0x000fe8000e000000 */
[----:B------:R-:W-:Y:S02]  /*4ef0*/  @!UP0 UIMAD UR12, UR9, UR16, UR4 ;  /* 0x00000010090c82a4 */ /* 0x000fe4000f8e0204 */
[----:B------:R-:W-:Y:S02]  /*4f00*/  @!UP0 UIADD3 UR16, UPT, UPT, UR17, -UR4, URZ ;  /* 0x8000000411108290 */ /* 0x000fe4000fffe0ff */
[----:B------:R-:W-:Y:S02]  /*4f10*/  UIADD3 UR9, UPT, UPT, -UR5, URZ, URZ ;  /* 0x000000ff05097290 */ /* 0x000fe4000fffe1ff */
[----:B------:R-:W-:Y:S02]  /*4f20*/  UIADD3 UR4, UPT, UPT, -UR8, URZ, URZ ;  /* 0x000000ff08047290 */ /* 0x000fe4000fffe1ff */
[----:B------:R-:W-:Y:S02]  /*4f30*/  @!UP0 UIMAD UR8, UR16, UR37, UR5 ;  /* 0x00000025100882a4 */ /* 0x000fe4000f8e0205 */
[----:B------:R-:W-:Y:S02]  /*4f40*/  UIMAD UR15, UR13, UR9, UR15 ;  /* 0x000000090d0f72a4 */ /* 0x000fe4000f8e020f */
[----:B------:R-:W-:Y:S01]  /*4f50*/  UIMAD UR14, UR22, UR4, UR14 ;  /* 0x00000004160e72a4 */ /* 0x000fe2000f8e020e */
[----:B------:R-:W-:Y:S02]  /*4f60*/  @!UP0 UMOV UR5, UR12 ;  /* 0x0000000c00058c82 */ /* 0x000fe40008000000 */
[----:B------:R-:W-:Y:S02]  /*4f70*/  UIMAD UR15, UR5, UR13, UR15 ;  /* 0x0000000d050f72a4 */ /* 0x000fe4000f8e020f */
[----:B------:R-:W-:Y:S11]  /*4f80*/  UIMAD UR14, UR8, UR22, UR14 ;  /* 0x00000016080e72a4 */ /* 0x000ff6000f8e020e */
[----:B------:R-:W-:Y:S01]  /*4f90*/  @!UPT UIADD3 URZ, UPT, UPT, URZ, URZ, URZ ;  /* 0x000000fffffff290 */ /* 0x000fe2000fffe0ff */
.L_x_94:
[----:B------:R-:W2:Y:S01]  /*4fa0*/  @!UP2 LDCU.128 UR8, c[0x0][0xb10] ;  /* 0x00016200ff08a7ac */ /* 0x000ea20008000c00 */
[C---:B------:R-:W-:Y:S02]  /*4fb0*/  ISETP.NE.U32.AND P1, PT, R4.reuse, RZ, PT ;  /* 0x000000ff0400720c */ /* 0x040fe40003f25070 */
[----:B------:R-:W-:Y:S02]  /*4fc0*/  ISETP.NE.U32.AND P0, PT, R4, RZ, PT ;  /* 0x000000ff0400720c */ /* 0x000fe40003f05070 */
[C---:B------:R-:W-:Y:S02]  /*4fd0*/  ISETP.NE.AND.EX P1, PT, R5.reuse, RZ, PT, P1 ;  /* 0x000000ff0500720c */ /* 0x040fe40003f25310 */
[----:B------:R-:W-:Y:S01]  /*4fe0*/  ISETP.NE.AND.EX P0, PT, R5, RZ, PT, P0 ;  /* 0x000000ff0500720c */ /* 0x000fe20003f05300 */
[----:B------:R-:W3:Y:S01]  /*4ff0*/  @!UP2 LDCU UR5, c[0x0][0xb0c] ;  /* 0x00016180ff05a7ac */ /* 0x000ee20008000800 */
[----:B------:R-:W-:Y:S01]  /*5000*/  SHF.L.U32 R6, R15, 0x1f, RZ ;  /* 0x0000001f0f067819 */ /* 0x000fe200000006ff */
[----:B--2---:R-:W-:Y:S04]  /*5010*/  UIMAD.WIDE.U32 UR16, UR15, UR8, URZ ;  /* 0x000000080f1072a5 */ /* 0x004fe8000f8e00ff */
[----:B------:R-:W-:Y:S02]  /*5020*/  @!UP2 USHF.R.U32.HI UR4, URZ, UR9, UR17 ;  /* 0x00000009ff04a299 */ /* 0x000fe40008011611 */
[----:B------:R-:W-:Y:S02]  /*5030*/  UIMAD.WIDE.U32 UR16, UR14, UR11, URZ ;  /* 0x0000000b0e1072a5 */ /* 0x000fe4000f8e00ff */
[----:B---3--:R-:W-:Y:S04]  /*5040*/  @!UP2 UISETP.NE.AND UP0, UPT, UR5, 0x1, UPT ;  /* 0x000000010500a88c */ /* 0x008fe8000bf05270 */
[----:B------:R-:W-:Y:S02]  /*5050*/  @!UP2 USEL UR8, UR15, UR4, !UP0 ;  /* 0x000000040f08a287 */ /* 0x000fe4000c000000 */
[----:B------:R-:W-:Y:S01]  /*5060*/  @!UP2 UISETP.NE.AND UP0, UPT, UR10, 0x1, UPT ;  /* 0x000000010a00a88c */ /* 0x000fe2000bf05270 */
[----:B------:R-:W2:Y:S02]  /*5070*/  @!UP2 LDCU UR4, c[0x0][0xb20] ;  /* 0x00016400ff04a7ac */ /* 0x000ea40008000800 */
[----:B--2---:R-:W-:Y:S04]  /*5080*/  @!UP2 USHF.R.U32.HI UR4, URZ, UR4, UR17 ;  /* 0x00000004ff04a299 */ /* 0x004fe80008011611 */
[----:B------:R-:W-:Y:S04]  /*5090*/  @!UP2 USEL UR9, UR14, UR4, !UP0 ;  /* 0x000000040e09a287 */ /* 0x000fe8000c000000 */
[----:B------:R-:W-:Y:S02]  /*50a0*/  @!UP2 UIADD3 UR4, UPT, UPT, -UR8, UR9, URZ ;  /* 0x000000090804a290 */ /* 0x000fe4000fffe1ff */
[----:B------:R-:W-:Y:S02]  /*50b0*/  @!UP2 UIADD3 UR8, UPT, UPT, UR8, -UR9, URZ ;  /* 0x800000090808a290 */ /* 0x000fe4000fffe0ff */
[----:B------:R-:W-:Y:S02]  /*50c0*/  @!UP2 UIMAD UR15, UR4, UR5, UR15 ;  /* 0x00000005040fa2a4 */ /* 0x000fe4000f8e020f */
[----:B------:R-:W-:Y:S01]  /*50d0*/  @!UP2 UIMAD UR14, UR8, UR10, UR14 ;  /* 0x0000000a080ea2a4 */ /* 0x000fe2000f8e020e */
[----:B------:R-:W-:Y:S11]  /*50e0*/  BRA.U UP3, `(.L_x_95) ;  /* 0x0000000103107547 */ /* 0x000ff6000b800000 */
[----:B------:R-:W-:Y:S04]  /*50f0*/  MOV R7, UR26 ;  /* 0x0000001a00077c02 */ /* 0x000fe80008000f00 */
[----:B------:R-:W-:Y:S04]  /*5100*/  SHF.L.U32 R7, R7, 0x1f, RZ ;  /* 0x0000001f07077819 */ /* 0x000fe800000006ff */
[----:B------:R-:W2:Y:S02]  /*5110*/  SYNCS.PHASECHK.TRANS64.TRYWAIT P2, [UR19+0xb8], R7 ;  /* 0x0000b807ff0075a7 */ /* 0x000ea40008041113 */
[----:B--2---:R-:W-:Y:S05]  /*5120*/  @!P2 BRA `(.L_x_96) ;  /* 0x00000034003ca947 */ /* 0x004fea0003800000 */
.L_x_95:
[----:B------:R-:W-:Y:S05]  /*5130*/  @!P1 BRA `(.L_x_97) ;  /* 0x00000000002c9947 */ /* 0x000fea0003800000 */
[----:B----4-:R-:W-:Y:S01]  /*5140*/  ISETP.NE.U32.AND P1, PT, R2, RZ, PT ;  /* 0x000000ff0200720c */ /* 0x010fe20003f25070 */
[----:B------:R-:W-:Y:S03]  /*5150*/  IMAD.MOV.U32 R147, RZ, RZ, 0x1 ;  /* 0x00000001ff937424 */ /* 0x000fe600078e00ff */
[----:B------:R-:W-:Y:S11]  /*5160*/  ISETP.NE.AND.EX P1, PT, R3, RZ, PT, P1 ;  /* 0x000000ff0300720c */ /* 0x000ff60003f25310 */
[----:B------:R-:W-:Y:S02]  /*5170*/  @!UPT UIADD3 URZ, UPT, UPT, URZ, URZ, URZ ;  /* 0x000000fffffff290 */ /* 0x000fe4000fffe0ff */
[----:B------:R-:W2:Y:S01]  /*5180*/  @P1 LDC.64 R8, c[0x0][0x888] ;  /* 0x00022200ff081b82 */ /* 0x000ea20000000a00 */
[----:B-1----:R-:W-:Y:S04]  /*5190*/  @P1 IMAD R0, R4, UR36, RZ ;  /* 0x0000002404001c24 */ /* 0x002fe8000f8e02ff */
[----:B--2---:R-:W-:Y:S04]  /*51a0*/  @P1 IMAD.WIDE R8, R0, 0x4, R8 ;  /* 0x0000000400081825 */ /* 0x004fe800078e0208 */
[----:B------:R-:W-:Y:S01]  /*51b0*/  HFMA2 R0, -RZ, RZ, 0, 5.9604644775390625e-08 ;  /* 0x00000001ff007431 */ /* 0x000fe200000001ff */
[----:B-----5:R2:W5:Y:S04]  /*51c0*/  @P1 LDG.E R72, desc[UR52][R8.64] ;  /* 0x0000003408481981 */ /* 0x020568000c1e1900 */
[----:B------:R-:W-:Y:S01]  /*51d0*/  @!P1 PRMT R147, R0, 0x7610, R147 ;  /* 0x0000761000939816 */ /* 0x000fe20000000093 */
[----:B--2---:R-:W3:Y:S06]  /*51e0*/  @!P1 LDC R72, c[0x0][0x880] ;  /* 0x00022000ff489b82 */ /* 0x004eec0000000800 */
.L_x_97:
[----:B---3-5:R-:W-:Y:S01]  /*51f0*/  @!P0 ISETP.EQ.AND P1, PT, R72, RZ, PT ;  /* 0x000000ff4800820c */ /* 0x028fe20003f22270 */
[----:B------:R-:W-:Y:S01]  /*5200*/  @!UPT UIADD3 URZ, UPT, UPT, URZ, URZ, URZ ;  /* 0x000000fffffff290 */ /* 0x000fe2000fffe0ff */
[----:B------:R-:W-:Y:S11]  /*5210*/  @!P0 BRA `(.L_x_98) ;  /* 0x0000000000188947 */ /* 0x000ff60003800000 */
[----:B------:R-:W-:Y:S02]  /*5220*/  LOP3.LUT P0, RZ, R147, 0xff, RZ, 0xc0, !PT ;  /* 0x000000ff93ff7812 */ /* 0x000fe4000780c0ff */
[----:B----4-:R-:W-:Y:S04]  /*5230*/  ISETP.NE.U32.AND P1, PT, R2, RZ, PT ;  /* 0x000000ff0200720c */ /* 0x010fe80003f25070 */
[----:B------:R-:W-:Y:S04]  /*5240*/  ISETP.NE.AND.EX P1, PT, R3, RZ, PT, P1 ;  /* 0x000000ff0300720c */ /* 0x000fe80003f25310 */
[----:B------:R-:W-:Y:S03]  /*5250*/  PLOP3.LUT P1, PT, P1, PT, PT, 0x8, 0x80 ;  /* 0x000000000080781c */ /* 0x000fe60000f2e170 */
[----:B------:R-:W-:Y:S11]  /*5260*/  @P0 ISETP.EQ.AND P1, PT, R72, RZ, PT ;  /* 0x000000ff4800020c */ /* 0x000ff60003f22270 */
[----:B------:R-:W-:Y:S02]  /*5270*/  @!UPT UIADD3 URZ, UPT, UPT, URZ, URZ, URZ ;  /* 0x000000fffffff290 */ /* 0x000fe4000fffe0ff */
.L_x_98:
[----:B------:R-:W2:Y:S01]  /*5280*/  SYNCS.PHASECHK.TRANS64.TRYWAIT P0, [UR19+0xa8], R6 ;  /* 0x0000a806ff0075a7 */ /* 0x000ea20008001113 */
[----:B------:R-:W-:Y:S02]  /*5290*/  ELECT P2, URZ, PT ;  /* 0x0000000000ff782f */ /* 0x000fe40003840000 */
[----:B------:R-:W-:Y:S01]  /*52a0*/  IADD3 R14, PT, PT, R14, 0x1, RZ ;  /* 0x000000010e0e7810 */ /* 0x000fe20007ffe0ff */
[----:B--2---:R-:W-:Y:S10]  /*52b0*/  @!P0 BRA `(.L_x_99) ;  /* 0x0000003000f08947 */ /* 0x004ff40003800000 */
.L_x_165:
[----:B------:R-:W-:Y:S01]  /*52c0*/  PLOP3.LUT P1, PT, P1, P2, PT, 0xf2, 0x2f ;  /* 0x00000000002f781c */ /* 0x000fe20000f25e72 */
[----:B------:R-:W-:Y:S01]  /*52d0*/  UMOV UR16, 0x0 ;  /* 0x0000000000107882 */ /* 0x000fe20000000000 */
[----:B------:R-:W-:Y:S01]  /*52e0*/  UMOV UR17, 0x10000000 ;  /* 0x1000000000117882 */ /* 0x000fe20000000000 */
[----:B------:R-:W-:Y:S01]  /*52f0*/  UMOV UR12, UR36 ;  /* 0x00000024000c7c82 */ /* 0x000fe20008000000 */
[----:B------:R-:W-:Y:S01]  /*5300*/  LOP3.LUT R15, R15, 0x1, RZ, 0x3c, !PT ;  /* 0x000000010f0f7812 */ /* 0x000fe200078e3cff */
[----:B------:R-:W-:Y:S01]  /*5310*/  UPLOP3.LUT UP3, UPT, UPT, UPT, UPT, 0x80, 0x8 ;  /* 0x000000000008789c */ /* 0x000fe20003f6f070 */
[----:B------:R-:W-:Y:S07]  /*5320*/  UMOV UR36, UR29 ;  /* 0x0000001d00247c82 */ /* 0x000fee0008000000 */
[----:B-1----:R-:W-:Y:S01]  /*5330*/  @!P1 IADD3 R6, P0, PT, R16, 0x580, RZ ;  /* 0x0000058010069810 */ /* 0x002fe20007f1e0ff */
[----:B------:R-:W-:Y:S03]  /*5340*/  VOTEU.ALL UP0, P1 ;  /* 0x0000000000ff7886 */ /* 0x000fe60000800000 */
[----:B------:R-:W-:Y:S01]  /*5350*/  @!P1 R2UR UR5, R6 ;  /* 0x00000000060592ca */ /* 0x000fe200000e0000 */
[----:B------:R-:W-:Y:S01]  /*5360*/  @!P1 IMAD.X R0, RZ, RZ, R17, P0 ;  /* 0x000000ffff009224 */ /* 0x000fe200000e0611 */
[----:B------:R-:W-:Y:S01]  /*5370*/  @!UP0 USHF.L.U32 UR10, UR51, 0x6, URZ ;  /* 0x00000006330a8899 */ /* 0x000fe200080006ff */
[----:B------:R-:W-:Y:S01]  /*5380*/  ISETP.NE.AND P0, PT, R14, 0x2, PT ;  /* 0x000000020e00780c */ /* 0x000fe20003f05270 */
[----:B------:R-:W-:Y:S02]  /*5390*/  @!UP0 USHF.L.U32 UR11, UR50, 0x7, URZ ;  /* 0x00000007320b8899 */ /* 0x000fe400080006ff */
[----:B------:R-:W-:Y:S01]  /*53a0*/  @!P1 R2UR UR4, R0 ;  /* 0x00000000000492ca */ /* 0x000fe200000e0000 */
[----:B------:R-:W-:Y:S01]  /*53b0*/  @!UP0 UIADD3 UR8, UPT, UPT, UR19, 0x200, URZ ;  /* 0x0000020013088890 */ /* 0x000fe2000fffe0ff */
[----:B------:R-:W-:Y:S01]  /*53c0*/  SEL R0, RZ, 0x1, P0 ;  /* 0x00000001ff007807 */ /* 0x000fe20000000000 */
[----:B------:R-:W-:Y:S01]  /*53d0*/  @!UP0 UIADD3 UR9, UPT, UPT, UR19, 0xa0, URZ ;  /* 0x000000a013098890 */ /* 0x000fe2000fffe0ff */
[----:B------:R-:W-:Y:S01]  /*53e0*/  SEL R14, R14, RZ, P0 ;  /* 0x000000ff0e0e7207 */ /* 0x000fe20000000000 */
[----:B------:R-:W-:Y:S01]  /*53f0*/  VOTEU.ALL UP0, P1 ;  /* 0x0000000000ff7886 */ /* 0x000fe20000800000 */
[----:B------:R-:W-:Y:S01]  /*5400*/  LOP3.LUT R13, R13, R0, RZ, 0x3c, !PT ;  /* 0x000000000d0d7212 */ /* 0x000fe200078e3cff */
[----:B------:R-:W-:Y:S01]  /*5410*/  IMAD.U32 R6, RZ, RZ, UR5 ;  /* 0x00000005ff067e24 */ /* 0x000fe2000f8e00ff */
[----:B------:R-:W-:Y:S02]  /*5420*/  UIADD3 UR51, UPT, UPT, UR14, UR48, URZ ;  /* 0x000000300e337290 */ /* 0x000fe4000fffe0ff */
[----:B------:R-:W-:Y:S03]  /*5430*/  UIADD3 UR50, UPT, UPT, UR15, UR49, URZ ;  /* 0x000000310f327290 */ /* 0x000fe6000fffe0ff */
[----:B------:R-:W-:Y:S01]  /*5440*/  IMAD.U32 R7, RZ, RZ, UR4 ;  /* 0x00000004ff077e24 */ /* 0x000fe2000f8e00ff */
[----:B------:R-:W-:Y:S04]  /*5450*/  @!P1 R2UR UR4, R6 ;  /* 0x00000000060492ca */ /* 0x000fe800000e0000 */
[----:B------:R-:W-:Y:S11]  /*5460*/  @!P1 R2UR UR5, R7 ;  /* 0x00000000070592ca */ /* 0x000ff600000e0000 */
[----:B------:R-:W-:Y:S02]  /*5470*/  @!UPT UIADD3 URZ, UPT, UPT, URZ, URZ, URZ ;  /* 0x000000fffffff290 */ /* 0x000fe4000fffe0ff */
[----:B------:R3:W-:Y:S01]  /*5480*/  @!UP0 UTMALDG.3D [UR8], [UR4], desc[UR16] ;  /* 0x00001008040085b4 */ /* 0x0007e20008011000 */
[----:B------:R3:W-:Y:S01]  /*5490*/  @!P1 SYNCS.ARRIVE.TRANS64.RED.A0TR RZ, [UR19+0xa0], R12 ;  /* 0x0000a00cffff99a7 */ /* 0x0007e20008300413 */
[----:B------:R-:W-:Y:S01]  /*54a0*/  SYNCS.ARRIVE.TRANS64.RED.A1T0 RZ, [UR54], RZ ;  /* 0x000000ffffff79a7 */ /* 0x000fe20008100436 */
[----:B------:R-:W-:Y:S05]  /*54b0*/  BRA.U UP1, `(.L_x_100) ;  /* 0xfffffff501a87547 */ /* 0x000fea000b83ffff */
[----:B------:R-:W-:Y:S07]  /*54c0*/  MOV R0, UR19 ;  /* 0x0000001300007c02 */ /* 0x000fee0008000f00 */
.L_x_101:
[----:B-1--4-:R-:W-:-:S04]  /*54d0*/  SHF.L.U32 R2, R15, 0x1f, RZ ;  /* 0x0000001f0f027819 */ /* 0x012fc800000006ff */
[----:B------:R1:W2:Y:S03]  /*54e0*/  SYNCS.PHASECHK.TRANS64.TRYWAIT P0, [R0+URZ+0xa8], R2 ;  /* 0x0000a802000075a7 */ /* 0x0002a600080011ff */
[----:B--2---:R-:W-:Y:S05]  /*54f0*/  @!P0 NANOSLEEP.SYNCS 0x989680 ;  /* 0x009896800000895d */ /* 0x004fea0003900000 */
[----:B------:R-:W2:Y:S02]  /*5500*/  @!P0 SYNCS.PHASECHK.TRANS64 P0, [R0+URZ+0xa8], R2 ;  /* 0x0000a802000085a7 */ /* 0x000ea400080010ff */
[----:B--23--:R-:W-:Y:S05]  /*5510*/  @P0 EXIT ;  /* 0x000000000000094d */ /* 0x00cfea0003800000 */
[----:B------:R-:W-:Y:S05]  /*5520*/  BRA `(.L_x_101) ;  /* 0xfffffffc00e87947 */ /* 0x000fea000383ffff */
.L_x_92:
[----:B------:R-:W-:-:S06]  /*5530*/  UISETP.GE.AND UP0, UPT, UR11, 0x4, UPT ;  /* 0x000000040b00788c */ /* 0x000fcc000bf06270 */
[----:B------:R-:W-:-:S13]  /*5540*/  PLOP3.LUT P0, PT, PT, PT, UP0, 0x80, 0x8 ;  /* 0x000000000008781c */ /* 0x000fda0003f0f008 */
[----:B------:R-:W-:Y:S05]  /*5550*/  @!P0 EXIT ;  /* 0x000000000000894d */ /* 0x000fea0003800000 */
[----:B------:R-:W-:Y:S01]  /*5560*/  BAR.SYNC.DEFER_BLOCKING 0x6, 0xa0 ;  /* 0x0182800000007b1d */ /* 0x000fe20000010000 */
[C---:B------:R-:W-:Y:S01]  /*5570*/  IMAD.SHL.U32 R146, R142.reuse, 0x40, RZ ;  /* 0x000000408e927824 */ /* 0x040fe200078e00ff */
[C---:B------:R-:W-:Y:S01]  /*5580*/  R2P PR, R142.reuse, 0x6 ;  /* 0x000000068e007804 */ /* 0x040fe20000000000 */
[----:B------:R-:W-:Y:S02]  /*5590*/  IMAD.SHL.U32 R2, R142, 0x8, RZ ;  /* 0x000000088e027824 */ /* 0x000fe400078e00ff */
[----:B------:R-:W-:Y:S02]  /*55a0*/  HFMA2 R68, -RZ, RZ, 0, 0 ;  /* 0x00000000ff447431 */ /* 0x000fe400000001ff */
[----:B------:R-:W-:Y:S01]  /*55b0*/  IMAD.MOV.U32 R144, RZ, RZ, 0x20 ;  /* 0x00000020ff907424 */ /* 0x000fe200078e00ff */
[----:B------:R-:W-:Y:S01]  /*55c0*/  UMOV UR57, 0x400 ;  /* 0x0000040000397882 */ /* 0x000fe20000000000 */
[----:B------:R-:W1:Y:S01]  /*55d0*/  LDC.64 R134, c[0x0][0x888] ;  /* 0x00022200ff867b82 */ /* 0x000e620000000a00 */
[----:B------:R-:W-:Y:S01]  /*55e0*/  ULEA UR57, UR54, UR57, 0x18 ;  /* 0x0000003936397291 */ /* 0x000fe2000f8ec0ff */
[----:B------:R-:W-:Y:S01]  /*55f0*/  LOP3.LUT R3, R146, 0x180, RZ, 0xc0, !PT ;  /* 0x0000018092037812 */ /* 0x000fe200078ec0ff */
[----:B------:R-:W-:Y:S01]  /*5600*/  IMAD.MOV.U32 R145, RZ, RZ, 0x10 ;  /* 0x00000010ff917424 */ /* 0x000fe200078e00ff */
[----:B------:R-:W-:Y:S01]  /*5610*/  SEL R144, R144, 0xffffffe0, !P2 ;  /* 0xffffffe090907807 */ /* 0x000fe20005000000 */
[----:B------:R-:W-:Y:S01]  /*5620*/  IMAD.U32 R69, R142, 0x10000, RZ ;  /* 0x000100008e457824 */ /* 0x000fe200078e00ff */
[----:B------:R-:W-:Y:S01]  /*5630*/  LOP3.LUT R2, R3, 0x30, R2, 0xf8, !PT ;  /* 0x0000003003027812 */ /* 0x000fe200078ef802 */
[----:B------:R-:W-:Y:S01]  /*5640*/  UIADD3 UR4, UPT, UPT, UR57, 0x2200, URZ ;  /* 0x0000220039047890 */ /* 0x000fe2000fffe0ff */
[----:B------:R-:W2:Y:S01]  /*5650*/  LDC.64 R140, c[0x0][0x890] ;  /* 0x00022400ff8c7b82 */ /* 0x000ea20000000a00 */
[----:B------:R-:W-:-:S02]  /*5660*/  SEL R145, R145, 0xfffffff0, !P1 ;  /* 0xfffffff091917807 */ /* 0x000fc40004800000 */
[----:B------:R-:W-:Y:S02]  /*5670*/  CS2R R152, SRZ ;  /* 0x0000000000987805 */ /* 0x000fe4000001ff00 */
[----:B------:R-:W-:Y:S02]  /*5680*/  LOP3.LUT R146, R2, 0x1e40, R146, 0xf8, !PT ;  /* 0x00001e4002927812 */ /* 0x000fe400078ef892 */
[----:B------:R-:W-:Y:S02]  /*5690*/  CS2R R150, SRZ ;  /* 0x0000000000967805 */ /* 0x000fe4000001ff00 */
[----:B------:R-:W-:Y:S01]  /*56a0*/  SHF.R.U32.HI R143, RZ, 0x4, R144 ;  /* 0x00000004ff8f7819 */ /* 0x000fe20000011690 */
[----:B------:R-:W-:Y:S01]  /*56b0*/  IMAD.U32 R154, RZ, RZ, UR4 ;  /* 0x00000004ff9a7e24 */ /* 0x000fe2000f8e00ff */
[----:B------:R-:W-:Y:S01]  /*56c0*/  LOP3.LUT R69, R69, 0x600000, RZ, 0xc0, !PT ;  /* 0x0060000045457812 */ /* 0x000fe200078ec0ff */
[----:B------:R-:W3:Y:S01]  /*56d0*/  LDC.64 R138, c[0x0][0x8b0] ;  /* 0x00022c00ff8a7b82 */ /* 0x000ee20000000a00 */
[----:B------:R-:W4:Y:S01]  /*56e0*/  LDS R0, [UR57+0x170] ;  /* 0x00017039ff007984 */ /* 0x000f220008000800 */
[----:B------:R-:W-:Y:S01]  /*56f0*/  VIADD R2, R146, UR57 ;  /* 0x0000003992027c36 */ /* 0x000fe20008000000 */
[C---:B------:R-:W-:Y:S01]  /*5700*/  LEA.HI R143, R145.reuse, R143, RZ, 0x1c ;  /* 0x0000008f918f7211 */ /* 0x040fe200078fe0ff */
[----:B------:R-:W1:Y:S02]  /*5710*/  LDCU UR59, c[0x0][0x370] ;  /* 0x00006e00ff3b77ac */ /* 0x000e640008000800 */
[--C-:B------:R-:W-:Y:S01]  /*5720*/  IMAD.IADD R145, R145, 0x1, R2.reuse ;  /* 0x0000000191917824 */ /* 0x100fe200078e0202 */
[----:B------:R-:W-:Y:S01]  /*5730*/  IADD3 R144, PT, PT, R144, R2, RZ ;  /* 0x0000000290907210 */ /* 0x000fe20007ffe0ff */
[----:B------:R-:W1:Y:S01]  /*5740*/  LDC.64 R136, c[0x0][0x8a8] ;  /* 0x00022a00ff887b82 */ /* 0x000e620000000a00 */
[----:B------:R-:W-:Y:S01]  /*5750*/  IMAD R143, R143, 0x10, R2 ;  /* 0x000000108f8f7824 */ /* 0x000fe200078e0202 */
[----:B------:R-:W1:Y:S01]  /*5760*/  LDCU.64 UR62, c[0x0][0x348] ;  /* 0x00006900ff3e77ac */ /* 0x000e620008000a00 */
[----:B------:R-:W1:Y:S01]  /*5770*/  LDCU UR41, c[0x0][0xb0c] ;  /* 0x00016180ff2977ac */ /* 0x000e620008000800 */
[----:B------:R-:W1:Y:S01]  /*5780*/  LDCU UR55, c[0x0][0xb20] ;  /* 0x00016400ff3777ac */ /* 0x000e620008000800 */
[----:B------:R-:W1:Y:S01]  /*5790*/  LDCU UR40, c[0x0][0xb30] ;  /* 0x00016600ff2877ac */ /* 0x000e620008000800 */
[----:B------:R-:W1:Y:S01]  /*57a0*/  LDCU.64 UR38, c[0x0][0xb28] ;  /* 0x00016500ff2677ac */ /* 0x000e620008000a00 */
[----:B------:R-:W1:Y:S01]  /*57b0*/  LDCU.128 UR44, c[0x0][0xb10] ;  /* 0x00016200ff2c77ac */ /* 0x000e620008000c00 */
[----:B------:R-:W1:Y:S01]  /*57c0*/  LDCU UR58, c[0x0][0x374] ;  /* 0x00006e80ff3a77ac */ /* 0x000e620008000800 */
[----:B------:R-:W-:Y:S01]  /*57d0*/  UIADD3 UR56, UPT, UPT, UR57, 0x200, URZ ;  /* 0x0000020039387890 */ /* 0x000fe2000fffe0ff */
[----:B--2-4-:R-:W-:-:S11]  /*57e0*/  IMAD.IADD R69, R0, 0x1, R69 ;  /* 0x0000000100457824 */ /* 0x014fd600078e0245 */
.L_x_119:
[----:B------:R-:W-:Y:S02]  /*57f0*/  LEA R3, R150, UR57, 0x3 ;  /* 0x0000003996037c11 */ /* 0x000fe4000f8e18ff */
[----:B------:R-:W-:Y:S02]  /*5800*/  SHF.L.U32 R0, R152, 0x1f, RZ ;  /* 0x0000001f98007819 */ /* 0x000fe400000006ff */
[----:B------:R-:W-:Y:S02]  /*5810*/  LEA R4, R150, UR57, 0x4 ;  /* 0x0000003996047c11 */ /* 0x000fe4000f8e20ff */
[----:B--2---:R-:W2:Y:S02]  /*5820*/  SYNCS.PHASECHK.TRANS64.TRYWAIT P0, [R3+URZ+0xc0], R0 ;  /* 0x0000c000030075a7 */ /* 0x004ea400080011ff */
[----:B-12---:R-:W-:Y:S05]  /*5830*/  @!P0 BRA `(.L_x_102) ;  /* 0x0000002c00a88947 */ /* 0x006fea0003800000 */
.L_x_166:
[----:B------:R-:W4:Y:S01]  /*5840*/  LDS.128 R4, [R4+0x150] ;  /* 0x0001500004047984 */ /* 0x000f220000000c00 */
[----:B------:R-:W-:Y:S01]  /*5850*/  UISETP.GE.AND UP0, UPT, UR37, 0x1, UPT ;  /* 0x000000012500788c */ /* 0x000fe2000bf06270 */
[----:B------:R-:W-:Y:S01]  /*5860*/  @!PT LDS RZ, [RZ] ;  /* 0x00000000fffff984 */ /* 0x000fe20000000800 */
[----:B------:R-:W-:Y:S01]  /*5870*/  @!PT LDS RZ, [RZ] ;  /* 0x00000000fffff984 */ /* 0x000fe20000000800 */
[----:B------:R-:W-:Y:S01]  /*5880*/  @!PT LDS RZ, [RZ] ;  /* 0x00000000fffff984 */ /* 0x000fe20000000800 */
[----:B------:R-:W-:Y:S01]  /*5890*/  @!PT LDS RZ, [RZ] ;  /* 0x00000000fffff984 */ /* 0x000fe20000000800 */
[----:B------:R1:W-:Y:S06]  /*58a0*/  MEMBAR.ALL.CTA ;  /* 0x0000000000007992 */ /* 0x0003ec0000008000 */
[----:B-1----:R-:W1:Y:S01]  /*58b0*/  FENCE.VIEW.ASYNC.S ;  /* 0x00000000000073c6 */ /* 0x002e620000000000 */
[----:B----4-:R-:W-:Y:S11]  /*58c0*/  LOP3.LUT P0, RZ, R6, 0x1, RZ, 0xc0, !PT ;  /* 0x0000000106ff7812 */ /* 0x010ff6000780c0ff */
[----:B------:R-:W-:Y:S02]  /*58d0*/  @!UPT UIADD3 URZ, UPT, UPT, URZ, URZ, URZ ;  /* 0x000000fffffff290 */ /* 0x000fe4000fffe0ff */
[----:B-1----:R-:W-:Y:S01]  /*58e0*/  VOTEU.ANY UP1, P0 ;  /* 0x0000000000ff7886 */ /* 0x002fe20000020100 */
[----:B------:R-:W-:Y:S01]  /*58f0*/  PLOP3.LUT P0, PT, PT, PT, UP1, 0x80, 0x8 ;  /* 0x000000000008781c */ /* 0x000fe20003f0f018 */
[----:B------:R-:W-:Y:S11]  /*5900*/  UP2UR UR61, UPR, URZ, 0x2 ;  /* 0x00000002ff3d7883 */ /* 0x000ff60008000000 */
[----:B------:R-:W-:Y:S01]  /*5910*/  @!UPT UIADD3 URZ, UPT, UPT, URZ, URZ, URZ ;  /* 0x000000fffffff290 */ /* 0x000fe2000fffe0ff */
[----:B--2---:R-:W-:Y:S02]  /*5920*/  @P0 SHF.R.U32.HI R0, RZ, 0x10, R5 ;  /* 0x00000010ff000819 */ /* 0x004fe40000011605 */
        /* <DEDUP_REMOVED lines=13> */
[----:B------:R-:W-:Y:S02]  /*5a00*/  UISETP.NE.AND UP0, UPT, UR46, 0x1, UPT ;  /* 0x000000012e00788c */ /* 0x000fe4000bf05270 */
[----:B------:R-:W-:Y:S02]  /*5a10*/  USHF.R.U32.HI UR15, URZ, UR55, UR15 ;  /* 0x00000037ff0f7299 */ /* 0x000fe4000801160f */
[----:B------:R-:W-:Y:S02]  /*5a20*/  UIMAD.WIDE.U32 UR18, UR59, UR44, URZ ;  /* 0x0000002c3b1272a5 */ /* 0x000fe4000f8e00ff */
[----:B------:R-:W-:Y:S02]  /*5a30*/  UIMAD.WIDE.U32 UR20, UR42, UR47, URZ ;  /* 0x0000002f2a1472a5 */ /* 0x000fe4000f8e00ff */
[----:B------:R-:W-:Y:S02]  /*5a40*/  USEL UR4, UR58, UR15, !UP0 ;  /* 0x0000000f3a047287 */ /* 0x000fe4000c000000 */
[----:B------:R-:W-:Y:S02]  /*5a50*/  UISETP.NE.AND UP2, UPT, UR37, 0x1, UPT ;  /* 0x000000012500788c */ /* 0x000fe4000bf45270 */
[----:B------:R-:W-:Y:S02]  /*5a60*/  USHF.R.U32.HI UR14, URZ, UR45, UR19 ;  /* 0x0000002dff0e7299 */ /* 0x000fe40008011613 */
[----:B------:R-:W-:Y:S02]  /*5a70*/  USHF.R.U32.HI UR15, URZ, UR55, UR21 ;  /* 0x00000037ff0f7299 */ /* 0x000fe40008011615 */
[----:B------:R-:W-:Y:S02]  /*5a80*/  UIMAD.WIDE.U32 UR18, UR4, UR38, URZ ;  /* 0x00000026041272a5 */ /* 0x000fe4000f8e00ff */
[----:B------:R-:W-:Y:S02]  /*5a90*/  UISETP.NE.AND UP1, UPT, UR41, 0x1, UPT ;  /* 0x000000012900788c */ /* 0x000fe4000bf25270 */
[----:B------:R-:W-:Y:S02]  /*5aa0*/  UIMAD.WIDE.U32 UR16, UR43, UR44, URZ ;  /* 0x0000002c2b1072a5 */ /* 0x000fe4000f8e00ff */
[----:B------:R-:W-:Y:S02]  /*5ab0*/  USEL UR8, UR42, UR15, !UP0 ;  /* 0x0000000f2a087287 */ /* 0x000fe4000c000000 */
[----:B------:R-:W-:Y:S02]  /*5ac0*/  USEL UR9, UR59, UR14, !UP1 ;  /* 0x0000000e3b097287 */ /* 0x000fe4000c800000 */
[----:B------:R-:W-:Y:S02]  /*5ad0*/  USHF.R.U32.HI UR14, URZ, UR45, UR17 ;  /* 0x0000002dff0e7299 */ /* 0x000fe40008011611 */
[----:B------:R-:W-:Y:S02]  /*5ae0*/  UIMAD.WIDE.U32 UR16, UR9, UR38, URZ ;  /* 0x00000026091072a5 */ /* 0x000fe4000f8e00ff */
[----:B------:R-:W-:Y:S02]  /*5af0*/  USEL UR5, UR43, UR14, !UP1 ;  /* 0x0000000e2b057287 */ /* 0x000fe4000c800000 */
[----:B------:R-:W-:Y:S02]  /*5b00*/  @UP2 USHF.R.U32.HI UR9, URZ, UR39, UR17 ;  /* 0x00000027ff092299 */ /* 0x000fe40008011611 */
[----:B------:R-:W-:Y:S02]  /*5b10*/  UIMAD.WIDE.U32 UR12, UR8, UR38, URZ ;  /* 0x00000026080c72a5 */ /* 0x000fe4000f8e00ff */
[----:B------:R-:W-:Y:S02]  /*5b20*/  UIMAD UR6, UR37, UR9, URZ ;  /* 0x00000009250672a4 */ /* 0x000fe4000f8e02ff */
[----:B------:R-:W-:Y:S01]  /*5b30*/  USHF.R.U32.HI UR11, URZ, UR39, UR13 ;  /* 0x00000027ff0b7299 */ /* 0x000fe2000801160d */
[----:B------:R-:W-:Y:S02]  /*5b40*/  UMOV UR15, UR19 ;  /* 0x00000013000f7c82 */ /* 0x000fe40008000000 */
[----:B------:R-:W-:Y:S02]  /*5b50*/  @UP2 USHF.R.U32.HI UR4, URZ, UR39, UR15 ;  /* 0x00000027ff042299 */ /* 0x000fe4000801160f */
[----:B------:R-:W-:Y:S02]  /*5b60*/  USEL UR12, UR8, UR11, !UP2 ;  /* 0x0000000b080c7287 */ /* 0x000fe4000d000000 */
[----:B------:R-:W-:Y:S02]  /*5b70*/  UIMAD UR4, UR37, UR4, URZ ;  /* 0x00000004250472a4 */ /* 0x000fe4000f8e02ff */
[----:B------:R-:W-:Y:S02]  /*5b80*/  UIADD3 UR11, UPT, UPT, -UR12, URZ, URZ ;  /* 0x000000ff0c0b7290 */ /* 0x000fe4000fffe1ff */
[----:B------:R-:W-:Y:S02]  /*5b90*/  UISETP.GE.AND UP0, UPT, UR8, UR4, UPT ;  /* 0x000000040800728c */ /* 0x000fe4000bf06270 */
[----:B------:R-:W-:Y:S02]  /*5ba0*/  UIMAD UR11, UR37, UR11, UR8 ;  /* 0x0000000b250b72a4 */ /* 0x000fe4000f8e0208 */
[----:B------:R-:W-:Y:S02]  /*5bb0*/  UISETP.GE.OR UP0, UPT, UR5, UR6, UP0 ;  /* 0x000000060500728c */ /* 0x000fe40008706670 */
[----:B------:R-:W-:Y:S02]  /*5bc0*/  UIMAD.WIDE.U32 UR6, UR5, UR38, URZ ;  /* 0x00000026050672a5 */ /* 0x000fe4000f8e00ff */
[----:B------:R-:W-:Y:S04]  /*5bd0*/  UIADD3 UR6, UPT, UPT, -UR8, URZ, URZ ;  /* 0x000000ff08067290 */ /* 0x000fe8000fffe1ff */
[----:B------:R-:W-:Y:S03]  /*5be0*/  UIMAD UR42, UR46, UR6, UR42 ;  /* 0x000000062e2a72a4 */ /* 0x000fe6000f8e022a */
[----:B------:R-:W-:Y:S02]  /*5bf0*/  @!UP0 USHF.R.U32.HI UR4, URZ, UR39, UR7 ;  /* 0x00000027ff048299 */ /* 0x000fe40008011607 */
[----:B------:R-:W-:Y:S02]  /*5c00*/  UIADD3 UR7, UPT, UPT, -UR5, URZ, URZ ;  /* 0x000000ff05077290 */ /* 0x000fe4000fffe1ff */
[----:B------:R-:W-:Y:S02]  /*5c10*/  @!UP0 USEL UR4, UR5, UR4, !UP2 ;  /* 0x0000000405048287 */ /* 0x000fe4000d000000 */
[----:B------:R-:W-:Y:S02]  /*5c20*/  UIMAD UR43, UR41, UR7, UR43 ;  /* 0x00000007292b72a4 */ /* 0x000fe4000f8e022b */
[----:B------:R-:W-:Y:S02]  /*5c30*/  @!UP0 UIMAD UR10, UR9, UR11, UR4 ;  /* 0x0000000b090a82a4 */ /* 0x000fe4000f8e0204 */
[----:B------:R-:W-:Y:S04]  /*5c40*/  @!UP0 UIADD3 UR11, UPT, UPT, UR12, -UR4, URZ ;  /* 0x800000040c0b8290 */ /* 0x000fe8000fffe0ff */
[----:B------:R-:W-:Y:S03]  /*5c50*/  @!UP0 UIMAD UR8, UR11, UR37, UR5 ;  /* 0x000000250b0882a4 */ /* 0x000fe6000f8e0205 */
[----:B------:R-:W-:Y:S02]  /*5c60*/  @!UP0 UMOV UR5, UR10 ;  /* 0x0000000a00058c82 */ /* 0x000fe40008000000 */
[----:B------:R-:W-:Y:S02]  /*5c70*/  UIMAD UR43, UR5, UR41, UR43 ;  /* 0x00000029052b72a4 */ /* 0x000fe4000f8e022b */
[----:B------:R-:W-:Y:S11]  /*5c80*/  UIMAD UR42, UR8, UR46, UR42 ;  /* 0x0000002e082a72a4 */ /* 0x000ff6000f8e022a */
[----:B------:R-:W-:Y:S01]  /*5c90*/  @!UPT UIADD3 URZ, UPT, UPT, URZ, URZ, URZ ;  /* 0x000000fffffff290 */ /* 0x000fe2000fffe0ff */
.L_x_103:
[----:B------:R-:W-:Y:S01]  /*5ca0*/  UISETP.NE.AND UP0, UPT, UR40, 0x1, UPT ;  /* 0x000000012800788c */ /* 0x000fe2000bf05270 */
[----:B------:R-:W-:Y:S10]  /*5cb0*/  IADD3 R150, PT, PT, R150, 0x1, RZ ;  /* 0x0000000196967810 */ /* 0x000ff40007ffe0ff */
[----:B------:R-:W2:Y:S01]  /*5cc0*/  @!UP0 LDCU.128 UR8, c[0x0][0xb10] ;  /* 0x00016200ff0887ac */ /* 0x000ea20008000c00 */
[----:B------:R-:W4:Y:S01]  /*5cd0*/  @!UP0 LDCU UR5, c[0x0][0xb0c] ;  /* 0x00016180ff0587ac */ /* 0x000f220008000800 */
[----:B------:R-:W3:Y:S01]  /*5ce0*/  @!UP0 LDCU UR4, c[0x0][0xb20] ;  /* 0x00016400ff0487ac */ /* 0x000ee20008000800 */
[----:B--2---:R-:W-:Y:S02]  /*5cf0*/  UIMAD.WIDE.U32 UR6, UR43, UR8, URZ ;  /* 0x000000082b0672a5 */ /* 0x004fe4000f8e00ff */
[----:B------:R-:W-:Y:S02]  /*5d00*/  UIMAD.WIDE.U32 UR12, UR42, UR11, URZ ;  /* 0x0000000b2a0c72a5 */ /* 0x000fe4000f8e00ff */
[----:B------:R-:W-:Y:S02]  /*5d10*/  @!UP0 UISETP.NE.AND UP1, UPT, UR10, 0x1, UPT ;  /* 0x000000010a00888c */ /* 0x000fe4000bf25270 */
[----:B------:R-:W-:Y:S02]  /*5d20*/  @!UP0 USHF.R.U32.HI UR7, URZ, UR9, UR7 ;  /* 0x00000009ff078299 */ /* 0x000fe40008011607 */
[----:B----4-:R-:W-:Y:S02]  /*5d30*/  @!UP0 UISETP.NE.AND UP2, UPT, UR5, 0x1, UPT ;  /* 0x000000010500888c */ /* 0x010fe4000bf45270 */
[----:B---3--:R-:W-:Y:S02]  /*5d40*/  @!UP0 USHF.R.U32.HI UR4, URZ, UR4, UR13 ;  /* 0x00000004ff048299 */ /* 0x008fe4000801160d */
[----:B------:R-:W-:Y:S02]  /*5d50*/  @!UP0 USEL UR7, UR43, UR7, !UP2 ;  /* 0x000000072b078287 */ /* 0x000fe4000d000000 */
[----:B------:R-:W-:Y:S04]  /*5d60*/  @!UP0 USEL UR6, UR42, UR4, !UP1 ;  /* 0x000000042a068287 */ /* 0x000fe8000c800000 */
[----:B------:R-:W-:Y:S02]  /*5d70*/  @!UP0 UIADD3 UR4, UPT, UPT, -UR7, UR6, URZ ;  /* 0x0000000607048290 */ /* 0x000fe4000fffe1ff */
[----:B------:R-:W-:Y:S02]  /*5d80*/  @!UP0 UIADD3 UR6, UPT, UPT, UR7, -UR6, URZ ;  /* 0x8000000607068290 */ /* 0x000fe4000fffe0ff */
[----:B------:R-:W-:Y:S02]  /*5d90*/  @!UP0 UIMAD UR43, UR4, UR5, UR43 ;  /* 0x00000005042b82a4 */ /* 0x000fe4000f8e022b */
[----:B------:R-:W-:Y:S02]  /*5da0*/  @!UP0 UIMAD UR42, UR6, UR10, UR42 ;  /* 0x0000000a062a82a4 */ /* 0x000fe4000f8e022a */
[----:B------:R-:W-:Y:S09]  /*5db0*/  ULOP3.LUT UP0, URZ, UR56, 0x1b0, URZ, 0xc0, !UPT ;  /* 0x000001b038ff7892 */ /* 0x000ff2000f80c0ff */
[----:B------:R-:W-:Y:S05]  /*5dc0*/  BRA.U !UP0, `(.L_x_104) ;  /* 0x0000000108407547 */ /* 0x000fea000b800000 */
[----:B------:R-:W2:Y:S01]  /*5dd0*/  LDCU.64 UR8, c[0x4][0x80] ;  /* 0x01001000ff0877ac */ /* 0x000ea20008000a00 */
[----:B------:R-:W-:Y:S01]  /*5de0*/  MOV R3, 0x0 ;  /* 0x0000000000037802 */ /* 0x000fe20000000f00 */
[----:B------:R-:W-:Y:S02]  /*5df0*/  HFMA2 R12, -RZ, RZ, 0, 5.9604644775390625e-08 ;  /* 0x00000001ff0c7431 */ /* 0x000fe400000001ff */
[----:B------:R-:W-:Y:S02]  /*5e00*/  IMAD.MOV.U32 R8, RZ, RZ, 0x70 ;  /* 0x00000070ff087424 */ /* 0x000fe400078e00ff */
[----:B------:R-:W-:Y:S01]  /*5e10*/  IMAD.MOV.U32 R13, RZ, RZ, RZ ;  /* 0x000000ffff0d7224 */ /* 0x000fe200078e00ff */
[----:B------:R-:W3:Y:S01]  /*5e20*/  LDCU.64 UR6, c[0x4][0x88] ;  /* 0x01001100ff0677ac */ /* 0x000ee20008000a00 */
[----:B------:R-:W4:Y:S01]  /*5e30*/  LDC.64 R2, c[0x4][R3] ;  /* 0x0100000003027b82 */ /* 0x000f220000000a00 */
[----:B------:R-:W1:Y:S01]  /*5e40*/  LDCU.64 UR4, c[0x4][0x8] ;  /* 0x01000100ff0477ac */ /* 0x000e620008000a00 */
[----:B--2---:R-:W-:Y:S01]  /*5e50*/  MOV R5, UR9 ;  /* 0x0000000900057c02 */ /* 0x004fe20008000f00 */
[----:B------:R-:W-:Y:S01]  /*5e60*/  IMAD.U32 R4, RZ, RZ, UR8 ;  /* 0x00000008ff047e24 */ /* 0x000fe2000f8e00ff */
[----:B---3--:R-:W-:Y:S01]  /*5e70*/  MOV R7, UR7 ;  /* 0x0000000700077c02 */ /* 0x008fe20008000f00 */
[----:B------:R-:W-:Y:S01]  /*5e80*/  IMAD.U32 R6, RZ, RZ, UR6 ;  /* 0x00000006ff067e24 */ /* 0x000fe2000f8e00ff */
[----:B-1----:R-:W-:Y:S01]  /*5e90*/  MOV R11, UR5 ;  /* 0x00000005000b7c02 */ /* 0x002fe20008000f00 */
[----:B------:R-:W-:Y:S02]  /*5ea0*/  IMAD.U32 R10, RZ, RZ, UR4 ;  /* 0x00000004ff0a7e24 */ /* 0x000fe4000f8e00ff */
[----:B------:R-:W-:Y:S07]  /*5eb0*/  LEPC R20, `(.L_x_104) ;  /* 0x000000001014794e */ /* 0x000fee0000000000 */
[----:B----45:R-:W-:Y:S05]  /*5ec0*/  CALL.ABS.NOINC R2 ;  /* 0x0000000002007343 */ /* 0x030fea0003c00000 */
.L_x_104:
[----:B------:R-:W-:Y:S01]  /*5ed0*/  LOP3.LUT P0, RZ, R154, 0x1b0, RZ, 0xc0, !PT ;  /* 0x000001b09aff7812 */ /* 0x000fe2000780c0ff */
[----:B------:R-:W-:Y:S11]  /*5ee0*/  BSSY.RECONVERGENT B6, `(.L_x_105) ;  /* 0x0000013000067945 */ /* 0x000ff60003800200 */
[----:B------:R-:W-:Y:S01]  /*5ef0*/  @!UPT UIADD3 URZ, UPT, UPT, URZ, URZ, URZ ;  /* 0x000000fffffff290 */ /* 0x000fe2000fffe0ff */
[----:B------:R-:W-:Y:S05]  /*5f00*/  @!P0 BRA `(.L_x_106) ;  /* 0x0000000000408947 */ /* 0x000fea0003800000 */
        /* <DEDUP_REMOVED lines=16> */
.L_x_106:
[----:B------:R-:W-:Y:S05]  /*6010*/  BSYNC.RECONVERGENT B6 ;  /* 0x0000000000067941 */ /* 0x000fea0003800200 */
.L_x_105:
[----:B------:R-:W-:Y:S02]  /*6020*/  ISETP.NE.U32.AND P0, PT, R134, RZ, PT ;  /* 0x000000ff8600720c */ /* 0x000fe40003f05070 */
[C---:B------:R-:W-:Y:S02]  /*6030*/  ISETP.NE.U32.AND P2, PT, R140.reuse, RZ, PT ;  /* 0x000000ff8c00720c */ /* 0x040fe40003f45070 */
[----:B------:R-:W-:Y:S02]  /*6040*/  ISETP.NE.AND.EX P0, PT, R135, RZ, PT, P0 ;  /* 0x000000ff8700720c */ /* 0x000fe40003f05300 */
[----:B------:R-:W-:Y:S02]  /*6050*/  ISETP.NE.U32.AND P4, PT, R140, RZ, PT ;  /* 0x000000ff8c00720c */ /* 0x000fe40003f85070 */
[C---:B------:R-:W-:Y:S02]  /*6060*/  ISETP.NE.AND.EX P2, PT, R141.reuse, RZ, P0, P2 ;  /* 0x000000ff8d00720c */ /* 0x040fe40000745320 */
[----:B------:R-:W-:Y:S02]  /*6070*/  ISETP.NE.AND.EX P4, PT, R141, RZ, PT, P4 ;  /* 0x000000ff8d00720c */ /* 0x000fe40003f85340 */
[----:B------:R-:W-:Y:S02]  /*6080*/  ISETP.NE.U32.AND P5, PT, R138, RZ, PT ;  /* 0x000000ff8a00720c */ /* 0x000fe40003fa5070 */
[----:B------:R-:W-:Y:S02]  /*6090*/  PLOP3.LUT P0, PT, PT, PT, PT, 0x8, 0x80 ;  /* 0x000000000080781c */ /* 0x000fe40003f0e170 */
[----:B------:R-:W-:Y:S05]  /*60a0*/  ISETP.NE.AND.EX P5, PT, R139, RZ, PT, P5 ;  /* 0x000000ff8b00720c */ /* 0x000fea0003fa5350 */
[----:B------:R-:W-:Y:S02]  /*60b0*/  @!P2 ISETP.NE.U32.AND P1, PT, R134, RZ, PT ;  /* 0x000000ff8600a20c */ /* 0x000fe40003f25070 */
[----:B------:R-:W-:Y:S02]  /*60c0*/  @!P2 PLOP3.LUT P0, PT, P4, PT, PT, 0x80, 0x8 ;  /* 0x000000000008a81c */ /* 0x000fe4000270f070 */
[----:B------:R-:W-:Y:S01]  /*60d0*/  @!P2 ISETP.NE.AND.EX P1, PT, R135, RZ, PT, P1 ;  /* 0x000000ff8700a20c */ /* 0x000fe20003f25310 */
[----:B------:R-:W-:Y:S01]  /*60e0*/  @!UPT UIADD3 URZ, UPT, UPT, URZ, URZ, URZ ;  /* 0x000000fffffff290 */ /* 0x000fe2000fffe0ff */
[----:B------:R-:W-:Y:S11]  /*60f0*/  @!P4 BRA `(.L_x_107) ;  /* 0x00000000002cc947 */ /* 0x000ff60003800000 */
[----:B------:R-:W-:Y:S01]  /*6100*/  ISETP.NE.U32.AND P3, PT, R134, RZ, PT ;  /* 0x000000ff8600720c */ /* 0x000fe20003f65070 */
        /* <DEDUP_REMOVED lines=10> */
.L_x_107:
[----:B------:R-:W-:Y:S05]  /*61b0*/  @!P5 BRA `(.L_x_108) ;  /* 0x000000000020d947 */ /* 0x000fea0003800000 */
[----:B------:R-:W-:Y:S04]  /*61c0*/  ISETP.NE.U32.AND P3, PT, R136, RZ, PT ;  /* 0x000000ff8800720c */ /* 0x000fe80003f65070 */
[----:B------:R-:W-:Y:S11]  /*61d0*/  ISETP.NE.AND.EX P3, PT, R137, RZ, PT, P3 ;  /* 0x000000ff8900720c */ /* 0x000ff60003f65330 */
[----:B------:R-:W-:Y:S02]  /*61e0*/  @!UPT UIADD3 URZ, UPT, UPT, URZ, URZ, URZ ;  /* 0x000000fffffff290 */ /* 0x000fe4000fffe0ff */
[----:B------:R-:W2:Y:S01]  /*61f0*/  @P3 LDC.64 R2, c[0x0][0x8a8] ;  /* 0x00022a00ff023b82 */ /* 0x000ea20000000a00 */
[----:B-1----:R-:W-:Y:S04]  /*6200*/  @P3 IMAD R0, R138, UR36, RZ ;  /* 0x000000248a003c24 */ /* 0x002fe8000f8e02ff */
[----:B--2---:R-:W-:Y:S05]  /*6210*/  @P3 IMAD.WIDE R2, R0, 0x4, R2 ;  /* 0x0000000400023825 */ /* 0x004fea00078e0202 */
[----:B-----5:R2:W5:Y:S02]  /*6220*/  @P3 LDG.E R70, desc[UR52][R2.64] ;  /* 0x0000003402463981 */ /* 0x020564000c1e1900 */
[----:B--2---:R-:W4:Y:S02]  /*6230*/  @!P3 LDC R70, c[0x0][0x8a0] ;  /* 0x00022800ff46bb82 */ /* 0x004f240000000800 */
.L_x_108:
[----:B---3-5:R-:W-:Y:S01]  /*6240*/  @!P2 ISETP.NE.AND P3, PT, R72, RZ, PT ;  /* 0x000000ff4800a20c */ /* 0x028fe20003f65270 */
[----:B------:R-:W-:Y:S01]  /*6250*/  BSSY B1, `(.L_x_109) ;  /* 0x000003f000017945 */ /* 0x000fe20003800000 */
[----:B------:R-:W-:Y:S02]  /*6260*/  @!P2 SEL R2, RZ, 0xffffffff, P1 ;  /* 0xffffffffff02a807 */ /* 0x000fe40000800000 */
[----:B------:R-:W-:Y:S02]  /*6270*/  CS2R R90, SRZ ;  /* 0x00000000005a7805 */ /* 0x000fe4000001ff00 */
[----:B-1----:R-:W-:Y:S02]  /*6280*/  @!P2 SEL R0, RZ, 0xffffffff, P3 ;  /* 0xffffffffff00a807 */ /* 0x002fe40001800000 */
[----:B------:R-:W-:Y:S02]  /*6290*/  CS2R R88, SRZ ;  /* 0x0000000000587805 */ /* 0x000fe4000001ff00 */
[----:B------:R-:W-:Y:S02]  /*62a0*/  @!P2 LOP3.LUT P1, RZ, R147, 0xff, RZ, 0xc0, !PT ;  /* 0x000000ff93ffa812 */ /* 0x000fe4000782c0ff */
[----:B------:R-:W-:Y:S02]  /*62b0*/  CS2R R86, SRZ ;  /* 0x0000000000567805 */ /* 0x000fe4000001ff00 */
[----:B------:R-:W-:Y:S02]  /*62c0*/  LEA R149, R68, UR57, 0x3 ;  /* 0x0000003944957c11 */ /* 0x000fe4000f8e18ff */
[----:B------:R-:W-:Y:S02]  /*62d0*/  CS2R R84, SRZ ;  /* 0x0000000000547805 */ /* 0x000fe4000001ff00 */
[----:B------:R-:W-:Y:S01]  /*62e0*/  @P0 SEL R0, R2, R0, !P1 ;  /* 0x0000000002000207 */ /* 0x000fe20004800000 */
[----:B------:R-:W-:Y:S01]  /*62f0*/  IMAD R2, R68, 0x40, R69 ;  /* 0x0000004044027824 */ /* 0x000fe200078e0245 */
[----:B------:R-:W-:Y:S02]  /*6300*/  SHF.L.U32 R4, R153, 0x1f, RZ ;  /* 0x0000001f99047819 */ /* 0x000fe400000006ff */
[----:B------:R-:W-:Y:S02]  /*6310*/  CS2R R82, SRZ ;  /* 0x0000000000527805 */ /* 0x000fe4000001ff00 */
[----:B------:R-:W-:Y:S02]  /*6320*/  @!P2 LOP3.LUT R0, R0, 0x1, RZ, 0xc0, !PT ;  /* 0x000000010000a812 */ /* 0x000fe400078ec0ff */
[----:B------:R-:W-:Y:S02]  /*6330*/  CS2R R80, SRZ ;  /* 0x0000000000507805 */ /* 0x000fe4000001ff00 */
[----:B------:R-:W-:Y:S02]  /*6340*/  PLOP3.LUT P5, PT, PT, PT, PT, 0x8, 0x80 ;  /* 0x000000000080781c */ /* 0x000fe40003fae170 */
[----:B------:R-:W-:Y:S02]  /*6350*/  CS2R R18, SRZ ;  /* 0x0000000000127805 */ /* 0x000fe4000001ff00 */
[----:B------:R-:W-:Y:S02]  /*6360*/  ISETP.NE.U32.OR P2, PT, R0, 0x1, P2 ;  /* 0x000000010000780c */ /* 0x000fe40001745470 */
[----:B------:R-:W-:Y:S11]  /*6370*/  CS2R R16, SRZ ;  /* 0x0000000000107805 */ /* 0x000ff6000001ff00 */
[----:B------:R-:W-:Y:S04]  /*6380*/  @P2 SHF.L.U32 R0, R151, 0x1f, RZ ;  /* 0x0000001f97002819 */ /* 0x000fe800000006ff */
[----:B------:R-:W1:Y:S01]  /*6390*/  @P2 SYNCS.PHASECHK.TRANS64.TRYWAIT P0, [UR57+0xa0], R0 ;  /* 0x0000a000ff0025a7 */ /* 0x000e620008001139 */
[----:B------:R2:W3:Y:S01]  /*63a0*/  SYNCS.PHASECHK.TRANS64.TRYWAIT P3, [R149+URZ+0xe0], R4 ;  /* 0x0000e004950075a7 */ /* 0x0004e200080611ff */
[----:B-1----:R-:W-:Y:S01]  /*63b0*/  @P2 PLOP3.LUT P5, PT, P0, PT, PT, 0x8, 0x80 ;  /* 0x000000000080281c */ /* 0x002fe200007ae170 */
[----:B------:R-:W-:Y:S01]  /*63c0*/  @!UPT UIADD3 URZ, UPT, UPT, URZ, URZ, URZ ;  /* 0x000000fffffff290 */ /* 0x000fe2000fffe0ff */
[----:B--23--:R-:W-:Y:S11]  /*63d0*/  @!P2 BRA `(.L_x_110) ;  /* 0x000000000098a947 */ /* 0x00cff60003800000 */
[----:B------:R-:W-:Y:S01]  /*63e0*/  ISETP.NE.U32.AND P0, PT, R134, RZ, PT ;  /* 0x000000ff8600720c */ /* 0x000fe20003f05070 */
[----:B------:R-:W-:Y:S01]  /*63f0*/  BSSY B0, `(.L_x_111) ;  /* 0x0000016000007945 */ /* 0x000fe20003800000 */
[----:B------:R-:W-:Y:S02]  /*6400*/  ISETP.NE.AND P2, PT, R72, RZ, PT ;  /* 0x000000ff4800720c */ /* 0x000fe40003f45270 */
[----:B------:R-:W-:Y:S02]  /*6410*/  CS2R R18, SRZ ;  /* 0x0000000000127805 */ /* 0x000fe4000001ff00 */
[----:B------:R-:W-:Y:S02]  /*6420*/  ISETP.NE.AND.EX P0, PT, R135, RZ, PT, P0 ;  /* 0x000000ff8700720c */ /* 0x000fe40003f05300 */
[----:B------:R-:W-:Y:S02]  /*6430*/  CS2R R16, SRZ ;  /* 0x0000000000107805 */ /* 0x000fe4000001ff00 */
[----:B------:R-:W-:Y:S02]  /*6440*/  LOP3.LUT P1, RZ, R147, 0xff, RZ, 0xc0, !PT ;  /* 0x000000ff93ff7812 */ /* 0x000fe4000782c0ff */
[----:B------:R-:W-:Y:S02]  /*6450*/  CS2R R82, SRZ ;  /* 0x0000000000527805 */ /* 0x000fe4000001ff00 */
[----:B------:R-:W-:Y:S02]  /*6460*/  SEL R0, RZ, 0xffffffff, P2 ;  /* 0xffffffffff007807 */ /* 0x000fe40001000000 */
[----:B------:R-:W-:Y:S02]  /*6470*/  CS2R R80, SRZ ;  /* 0x0000000000507805 */ /* 0x000fe4000001ff00 */
[----:B------:R-:W-:Y:S02]  /*6480*/  SEL R3, RZ, 0xffffffff, P0 ;  /* 0xffffffffff037807 */ /* 0x000fe40000000000 */
[----:B------:R-:W-:Y:S02]  /*6490*/  CS2R R86, SRZ ;  /* 0x0000000000567805 */ /* 0x000fe4000001ff00 */
[----:B------:R-:W-:Y:S02]  /*64a0*/  CS2R R84, SRZ ;  /* 0x0000000000547805 */ /* 0x000fe4000001ff00 */
[----:B------:R-:W-:Y:S02]  /*64b0*/  CS2R R90, SRZ ;  /* 0x00000000005a7805 */ /* 0x000fe4000001ff00 */
[----:B------:R-:W-:Y:S02]  /*64c0*/  @P4 SEL R0, R3, R0, !P1 ;  /* 0x0000000003004207 */ /* 0x000fe40004800000 */
[----:B------:R-:W-:Y:S02]  /*64d0*/  CS2R R88, SRZ ;  /* 0x0000000000587805 */ /* 0x000fe4000001ff00 */
[----:B------:R-:W-:Y:S04]  /*64e0*/  LOP3.LUT R0, R0, 0x1, RZ, 0xc0, !PT ;  /* 0x0000000100007812 */ /* 0x000fe800078ec0ff */
[----:B------:R-:W-:Y:S01]  /*64f0*/  ISETP.NE.U32.AND P0, PT, R0, 0x1, PT ;  /* 0x000000010000780c */ /* 0x000fe20003f05070 */
[----:B------:R-:W-:Y:S01]  /*6500*/  @!UPT UIADD3 URZ, UPT, UPT, URZ, URZ, URZ ;  /* 0x000000fffffff290 */ /* 0x000fe2000fffe0ff */
[----:B------:R-:W-:Y:S11]  /*6510*/  @!P5 BRA `(.L_x_112) ;  /* 0x00000000000cd947 */ /* 0x000ff60003800000 */
[----:B------:R-:W-:Y:S04]  /*6520*/  SHF.L.U32 R3, R151, 0x1f, RZ ;  /* 0x0000001f97037819 */ /* 0x000fe800000006ff */
[----:B------:R-:W1:Y:S02]  /*6530*/  SYNCS.PHASECHK.TRANS64.TRYWAIT P1, [UR57+0xa0], R3 ;  /* 0x0000a003ff0075a7 */ /* 0x000e640008021139 */
[----:B-1----:R-:W-:Y:S05]  /*6540*/  @!P1 BRA `(.L_x_113) ;  /* 0x0000002000789947 */ /* 0x002fea0003800000 */
.L_x_112:
[----:B------:R-:W-:Y:S05]  /*6550*/  BSYNC B0 ;  /* 0x0000000000007941 */ /* 0x000fea0003800000 */
.L_x_111:
[----:B------:R2:W3:Y:S01]  /*6560*/  @P0 LDS.128 R16, [R146+UR57+0x200] ;  /* 0x0002003992100984 */ /* 0x0004e20008000c00 */
[----:B------:R-:W-:Y:S01]  /*6570*/  UIADD3 UR4, UPT, UPT, UR57, 0xa8, URZ ;  /* 0x000000a839047890 */ /* 0x000fe2000fffe0ff */
[----:B------:R-:W-:Y:S02]  /*6580*/  LOP3.LUT R151, R151, 0x1, RZ, 0x3c, !PT ;  /* 0x0000000197977812 */ /* 0x000fe400078e3cff */
[----:B------:R2:W1:Y:S01]  /*6590*/  @P0 LDS.128 R80, [R145+0x200] ;  /* 0x0002000091500984 */ /* 0x0004620000000c00 */
[----:B------:R-:W-:Y:S03]  /*65a0*/  UPRMT UR4, UR54, 0x654, UR4 ;  /* 0x0000065436047896 */ /* 0x000fe60008000004 */
[----:B------:R2:W1:Y:S04]  /*65b0*/  @P0 LDS.128 R84, [R144+0x200] ;  /* 0x0002000090540984 */ /* 0x0004680000000c00 */
[----:B------:R2:W1:Y:S01]  /*65c0*/  @P0 LDS.128 R88, [R143+0x200] ;  /* 0x000200008f580984 */ /* 0x0004620000000c00 */
[----:B------:R-:W-:Y:S01]  /*65d0*/  @!PT LDS RZ, [RZ] ;  /* 0x00000000fffff984 */ /* 0x000fe20000000800 */
[----:B------:R-:W-:Y:S01]  /*65e0*/  @!PT LDS RZ, [RZ] ;  /* 0x00000000fffff984 */ /* 0x000fe20000000800 */
[----:B------:R-:W-:Y:S01]  /*65f0*/  @!PT LDS RZ, [RZ] ;  /* 0x00000000fffff984 */ /* 0x000fe20000000800 */
[----:B------:R-:W-:Y:S01]  /*6600*/  @!PT LDS RZ, [RZ] ;  /* 0x00000000fffff984 */ /* 0x000fe20000000800 */
[----:B------:R5:W-:Y:S06]  /*6610*/  MEMBAR.ALL.CTA ;  /* 0x0000000000007992 */ /* 0x000bec0000008000 */
[----:B-----5:R-:W5:Y:S02]  /*6620*/  FENCE.VIEW.ASYNC.S ;  /* 0x00000000000073c6 */ /* 0x020f640000000000 */
[----:B-----5:R-:W-:Y:S01]  /*6630*/  SYNCS.ARRIVE.TRANS64.RED.A1T0 RZ, [UR4], RZ ;  /* 0x000000ffffff79a7 */ /* 0x020fe20008100404 */
.L_x_110:
[----:B------:R-:W-:Y:S05]  /*6640*/  BSYNC B1 ;  /* 0x0000000000017941 */ /* 0x000fea0003800000 */
.L_x_109:
[----:B-1----:R-:W-:Y:S04]  /*6650*/  SHF.R.U32.HI R0, RZ, 0x15, R2 ;  /* 0x00000015ff007819 */ /* 0x002fe80000011602 */
[----:B------:R-:W-:Y:S01]  /*6660*/  LOP3.LUT P0, RZ, R0, 0x3, R148, 0x48, !PT ;  /* 0x0000000300ff7812 */ /* 0x000fe20007804894 */
[----:B------:R-:W-:Y:S01]  /*6670*/  @!UPT UIADD3 URZ, UPT, UPT, URZ, URZ, URZ ;  /* 0x000000fffffff290 */ /* 0x000fe2000fffe0ff */
[----:B------:R-:W-:Y:S11]  /*6680*/  @P3 BRA `(.L_x_114) ;  /* 0x0000000000083947 */ /* 0x000ff60003800000 */
[----:B------:R-:W1:Y:S02]  /*6690*/  SYNCS.PHASECHK.TRANS64.TRYWAIT P1, [R149+URZ+0xe0], R4 ;  /* 0x0000e004950075a7 */ /* 0x000e6400080211ff */
[----:B-1----:R-:W-:Y:S05]  /*66a0*/  @!P1 BRA `(.L_x_115) ;  /* 0x0000002000389947 */ /* 0x002fea0003800000 */
.L_x_114:
[----:B------:R-:W-:Y:S05]  /*66b0*/  @!P0 BRA `(.L_x_116) ;  /* 0x0000000000408947 */ /* 0x000fea0003800000 */
[----:B------:R-:W1:Y:S01]  /*66c0*/  LDCU.64 UR8, c[0x4][0x70] ;  /* 0x01000e00ff0877ac */ /* 0x000e620008000a00 */
[----:B------:R-:W-:Y:S01]  /*66d0*/  MOV R15, 0x0 ;  /* 0x00000000000f7802 */ /* 0x000fe20000000f00 */
[----:B------:R-:W-:Y:S02]  /*66e0*/  HFMA2 R12, -RZ, RZ, 0, 5.9604644775390625e-08 ;  /* 0x00000001ff0c7431 */ /* 0x000fe400000001ff */
[----:B------:R-:W-:Y:S02]  /*66f0*/  IMAD.MOV.U32 R8, RZ, RZ, 0x192 ;  /* 0x00000192ff087424 */ /* 0x000fe400078e00ff */
[----:B------:R-:W-:Y:S01]  /*6700*/  IMAD.MOV.U32 R13, RZ, RZ, RZ ;  /* 0x000000ffff0d7224 */ /* 0x000fe200078e00ff */
[----:B------:R-:W5:Y:S01]  /*6710*/  LDCU.64 UR6, c[0x4][0x78] ;  /* 0x01000f00ff0677ac */ /* 0x000f620008000a00 */
[----:B------:R-:W2:Y:S01]  /*6720*/  LDC.64 R14, c[0x4][R15] ;  /* 0x010000000f0e7b82 */ /* 0x000ea20000000a00 */
[----:B------:R-:W3:Y:S01]  /*6730*/  LDCU.64 UR4, c[0x4][0x10] ;  /* 0x01000200ff0477ac */ /* 0x000ee20008000a00 */
[----:B-1----:R-:W-:Y:S01]  /*6740*/  MOV R5, UR9 ;  /* 0x0000000900057c02 */ /* 0x002fe20008000f00 */
[----:B------:R-:W-:Y:S01]  /*6750*/  IMAD.U32 R4, RZ, RZ, UR8 ;  /* 0x00000008ff047e24 */ /* 0x000fe2000f8e00ff */
[----:B-----5:R-:W-:Y:S01]  /*6760*/  MOV R7, UR7 ;  /* 0x0000000700077c02 */ /* 0x020fe20008000f00 */
[----:B------:R-:W-:Y:S01]  /*6770*/  IMAD.U32 R6, RZ, RZ, UR6 ;  /* 0x00000006ff067e24 */ /* 0x000fe2000f8e00ff */
[----:B---3--:R-:W-:Y:S01]  /*6780*/  MOV R11, UR5 ;  /* 0x00000005000b7c02 */ /* 0x008fe20008000f00 */
[----:B------:R-:W-:Y:S02]  /*6790*/  IMAD.U32 R10, RZ, RZ, UR4 ;  /* 0x00000004ff0a7e24 */ /* 0x000fe4000f8e00ff */
[----:B------:R-:W-:Y:S07]  /*67a0*/  LEPC R20, `(.L_x_116) ;  /* 0x000000001014794e */ /* 0x000fee0000000000 */
[----:B--2-4-:R-:W-:Y:S05]  /*67b0*/  CALL.ABS.NOINC R14 ;  /* 0x000000000e007343 */ /* 0x014fea0003c00000 */
.L_x_116:
[----:B------:R-:W-:Y:S01]  /*67c0*/  LOP3.LUT P0, RZ, R142, 0x60, RZ, 0xc0, !PT ;  /* 0x000000608eff7812 */ /* 0x000fe2000780c0ff */
[----:B------:R-:W-:Y:S05]  /*67d0*/  WARPSYNC.ALL ;  /* 0x0000000000007948 */ /* 0x000fea0003800000 */
[----:B------:R-:W-:Y:S01]  /*67e0*/  R2UR UR4, R2 ;  /* 0x00000000020472ca */ /* 0x000fe200000e0000 */
[----:B---3--:R-:W-:Y:S01]  /*67f0*/  IMAD.U32 R129, R18, 0x10000, RZ ;  /* 0x0001000012817824 */ /* 0x008fe200078e00ff */
[----:B------:R-:W-:Y:S01]  /*6800*/  PRMT R71, R16, 0x8880, RZ ;  /* 0x0000888010477816 */ /* 0x000fe200000000ff */
[----:B------:R-:W-:Y:S01]  /*6810*/  IMAD.SHL.U32 R92, R90, 0x100, RZ ;  /* 0x000001005a5c7824 */ /* 0x000fe200078e00ff */
[C---:B------:R-:W-:Y:S01]  /*6820*/  SHF.L.U32 R73, R16.reuse, 0x10, RZ ;  /* 0x0000001010497819 */ /* 0x040fe200000006ff */
[----:B------:R-:W-:Y:S01]  /*6830*/  IMAD.U32 R114, R83, 0x10000, RZ ;  /* 0x0001000053727824 */ /* 0x000fe200078e00ff */
[----:B------:R-:W-:Y:S01]  /*6840*/  SHF.L.U32 R74, R16, 0x8, RZ ;  /* 0x00000008104a7819 */ /* 0x000fe200000006ff */
[----:B------:R-:W-:Y:S01]  /*6850*/  IMAD.U32 R103, R88, 0x10000, RZ ;  /* 0x0001000058677824 */ /* 0x000fe200078e00ff */
[----:B------:R-:W-:Y:S01]  /*6860*/  SHF.R.S32.HI R75, RZ, 0x18, R16 ;  /* 0x00000018ff4b7819 */ /* 0x000fe20000011410 */
[----:B------:R-:W-:Y:S01]  /*6870*/  IMAD.SHL.U32 R122, R80, 0x100, RZ ;  /* 0x00000100507a7824 */ /* 0x000fe200078e00ff */
[----:B------:R-:W-:Y:S01]  /*6880*/  PRMT R133, R17, 0x8880, RZ ;  /* 0x0000888011857816 */ /* 0x000fe200000000ff */
[----:B------:R-:W-:Y:S01]  /*6890*/  IMAD.SHL.U32 R107, R85, 0x100, RZ ;  /* 0x00000100556b7824 */ /* 0x000fe200078e00ff */
[C---:B------:R-:W-:Y:S01]  /*68a0*/  SHF.L.U32 R132, R17.reuse, 0x10, RZ ;  /* 0x0000001011847819 */ /* 0x040fe200000006ff */
[----:B------:R-:W-:Y:S01]  /*68b0*/  BSSY.RECONVERGENT B0, `(.L_x_117) ;  /* 0x0000122000007945 */ /* 0x000fe20003800200 */
[----:B------:R-:W-:Y:S02]  /*68c0*/  SHF.L.U32 R131, R17, 0x8, RZ ;  /* 0x0000000811837819 */ /* 0x000fe400000006ff */
[----:B------:R-:W-:Y:S02]  /*68d0*/  SHF.R.S32.HI R76, RZ, 0x18, R17 ;  /* 0x00000018ff4c7819 */ /* 0x000fe40000011411 */
[C---:B------:R-:W-:Y:S02]  /*68e0*/  PRMT R130, R18.reuse, 0x8880, RZ ;  /* 0x0000888012827816 */ /* 0x040fe400000000ff */
[----:B------:R-:W-:Y:S02]  /*68f0*/  SHF.L.U32 R128, R18, 0x8, RZ ;  /* 0x0000000812807819 */ /* 0x000fe400000006ff */
[----:B------:R-:W-:Y:S02]  /*6900*/  SHF.R.S32.HI R77, RZ, 0x18, R18 ;  /* 0x00000018ff4d7819 */ /* 0x000fe40000011412 */
[C---:B------:R-:W-:Y:S02]  /*6910*/  PRMT R127, R19.reuse, 0x8880, RZ ;  /* 0x00008880137f7816 */ /* 0x040fe400000000ff */
[C---:B------:R-:W-:Y:S02]  /*6920*/  SHF.L.U32 R126, R19.reuse, 0x10, RZ ;  /* 0x00000010137e7819 */ /* 0x040fe400000006ff */
[----:B------:R-:W-:Y:S02]  /*6930*/  SHF.L.U32 R125, R19, 0x8, RZ ;  /* 0x00000008137d7819 */ /* 0x000fe400000006ff */
[----:B------:R-:W-:Y:S02]  /*6940*/  SHF.R.S32.HI R78, RZ, 0x18, R19 ;  /* 0x00000018ff4e7819 */ /* 0x000fe40000011413 */
[----:B------:R-:W1:Y:S01]  /*6950*/  LDTM.x64 R4, tmem[UR4] ;  /* 0x00000004000479ee */ /* 0x000e620008340000 */
[----:B------:R-:W-:Y:S01]  /*6960*/  NOP ;  /* 0x0000000000007918 */ /* 0x000fe20000000000 */
[----:B------:R-:W-:Y:S02]  /*6970*/  IADD3 R149, PT, PT, R149, 0x100, RZ ;  /* 0x0000010095957810 */ /* 0x000fe40007ffe0ff */
[----:B------:R-:W-:Y:S02]  /*6980*/  SHF.R.S32.HI R73, RZ, 0x18, R73 ;  /* 0x00000018ff497819 */ /* 0x000fe40000011449 */
[----:B------:R-:W-:Y:S02]  /*6990*/  LOP3.LUT R149, R149, 0xfefffff8, RZ, 0xc0, !PT ;  /* 0xfefffff895957812 */ /* 0x000fe400078ec0ff */
[C---:B------:R-:W-:Y:S02]  /*69a0*/  PRMT R94, R90.reuse, 0x8880, RZ ;  /* 0x000088805a5e7816 */ /* 0x040fe400000000ff */
[----:B-1----:R1:W-:Y:S01]  /*69b0*/  SYNCS.ARRIVE.TRANS64.RED.A1T0 RZ, [R149+URZ], RZ ;  /* 0x000000ff95ff79a7 */ /* 0x0023e200081004ff */
[----:B------:R-:W-:Y:S02]  /*69c0*/  SHF.L.U32 R93, R90, 0x10, RZ ;  /* 0x000000105a5d7819 */ /* 0x000fe400000006ff */
[----:B------:R-:W-:Y:S02]  /*69d0*/  SHF.R.S32.HI R74, RZ, 0x18, R74 ;  /* 0x00000018ff4a7819 */ /* 0x000fe4000001144a */
[C---:B------:R-:W-:Y:S02]  /*69e0*/  PRMT R124, R80.reuse, 0x8880, RZ ;  /* 0x00008880507c7816 */ /* 0x040fe400000000ff */
[----:B------:R-:W-:Y:S02]  /*69f0*/  SHF.L.U32 R123, R80, 0x10, RZ ;  /* 0x00000010507b7819 */ /* 0x000fe400000006ff */
[C---:B------:R-:W-:Y:S02]  /*6a00*/  PRMT R121, R81.reuse, 0x8880, RZ ;  /* 0x0000888051797816 */ /* 0x040fe400000000ff */
[----:B------:R-:W-:Y:S02]  /*6a10*/  SHF.R.S32.HI R79, RZ, 0x18, R80 ;  /* 0x00000018ff4f7819 */ /* 0x000fe40000011450 */
[----:B------:R-:W-:Y:S01]  /*6a20*/  SHF.L.U32 R120, R81, 0x10, RZ ;  /* 0x0000001051787819 */ /* 0x000fe200000006ff */
[C---:B----4-:R-:W-:Y:S01]  /*6a30*/  IMAD R0, R70.reuse, R4, RZ ;  /* 0x0000000446007224 */ /* 0x050fe200078e02ff */
[----:B------:R-:W-:Y:S01]  /*6a40*/  SHF.R.S32.HI R4, RZ, 0x18, R132 ;  /* 0x00000018ff047819 */ /* 0x000fe20000011484 */
[C---:B------:R-:W-:Y:S01]  /*6a50*/  IMAD R2, R70.reuse, R5, RZ ;  /* 0x0000000546027224 */ /* 0x040fe200078e02ff */
[----:B------:R-:W-:Y:S01]  /*6a60*/  SHF.R.S32.HI R5, RZ, 0x18, R131 ;  /* 0x00000018ff057819 */ /* 0x000fe20000011483 */
[----:B------:R-:W-:Y:S01]  /*6a70*/  IMAD R3, R70, R6, RZ ;  /* 0x0000000646037224 */ /* 0x000fe200078e02ff */
[----:B------:R-:W-:Y:S01]  /*6a80*/  PRMT R118, R82, 0x8880, RZ ;  /* 0x0000888052767816 */ /* 0x000fe200000000ff */
[-C--:B------:R-:W-:Y:S01]  /*6a90*/  IMAD R0, R71, R72.reuse, R0 ;  /* 0x0000004847007224 */ /* 0x080fe200078e0200 */
[----:B------:R-:W-:Y:S01]  /*6aa0*/  SHF.R.S32.HI R80, RZ, 0x18, R81 ;  /* 0x00000018ff507819 */ /* 0x000fe20000011451 */
[----:B------:R-:W-:Y:S01]  /*6ab0*/  IMAD R7, R70, R7, RZ ;  /* 0x0000000746077224 */ /* 0x000fe200078e02ff */
[----:B------:R-:W-:Y:S01]  /*6ac0*/  SHF.L.U32 R117, R82, 0x10, RZ ;  /* 0x0000001052757819 */ /* 0x000fe200000006ff */
[-C--:B------:R-:W-:Y:S01]  /*6ad0*/  IMAD R2, R73, R72.reuse, R2 ;  /* 0x0000004849027224 */ /* 0x080fe200078e0202 */
[----:B------:R-:W-:Y:S01]  /*6ae0*/  PRMT R115, R83, 0x8880, RZ ;  /* 0x0000888053737816 */ /* 0x000fe200000000ff */
[-C--:B------:R-:W-:Y:S01]  /*6af0*/  IMAD R3, R74, R72.reuse, R3 ;  /* 0x000000484a037224 */ /* 0x080fe200078e0203 */
[----:B------:R-:W-:Y:S01]  /*6b00*/  SHF.R.S32.HI R74, RZ, 0x18, R90 ;  /* 0x00000018ff4a7819 */ /* 0x000fe2000001145a */
[----:B------:R-:W-:Y:S01]  /*6b10*/  IMAD R7, R75, R72, R7 ;  /* 0x000000484b077224 */ /* 0x000fe200078e0207 */
[----:B------:R-:W-:Y:S01]  /*6b20*/  PRMT R112, R84, 0x8880, RZ ;  /* 0x0000888054707816 */ /* 0x000fe200000000ff */
[----:B------:R-:W-:Y:S01]  /*6b30*/  IMAD R8, R70, R8, RZ ;  /* 0x0000000846087224 */ /* 0x000fe200078e02ff */
[----:B------:R-:W-:Y:S01]  /*6b40*/  SHF.L.U32 R111, R84, 0x10, RZ ;  /* 0x00000010546f7819 */ /* 0x000fe200000006ff */
[C---:B------:R-:W-:Y:S01]  /*6b50*/  IMAD R9, R70.reuse, R9, RZ ;  /* 0x0000000946097224 */ /* 0x040fe200078e02ff */
[----:B------:R-:W-:Y:S01]  /*6b60*/  I2IP.S8.S32.SAT R90, R7, R3, RZ ;  /* 0x00000003075a7239 */ /* 0x000fe200000014ff */
[C---:B------:R-:W-:Y:S01]  /*6b70*/  IMAD R10, R70.reuse, R10, RZ ;  /* 0x0000000a460a7224 */ /* 0x040fe200078e02ff */
[----:B------:R-:W-:Y:S01]  /*6b80*/  MOV R3, R133 ;  /* 0x0000008500037202 */ /* 0x000fe20000000f00 */
[C---:B------:R-:W-:Y:S01]  /*6b90*/  IMAD R11, R70.reuse, R11, RZ ;  /* 0x0000000b460b7224 */ /* 0x040fe200078e02ff */
[C---:B------:R-:W-:Y:S01]  /*6ba0*/  PRMT R109, R85.reuse, 0x8880, RZ ;  /* 0x00008880556d7816 */ /* 0x040fe200000000ff */
[----:B------:R-:W-:Y:S01]  /*6bb0*/  IMAD R6, R70, R19, RZ ;  /* 0x0000001346067224 */ /* 0x000fe200078e02ff */
[----:B------:R-:W-:Y:S01]  /*6bc0*/  SHF.L.U32 R108, R85, 0x10, RZ ;  /* 0x00000010556c7819 */ /* 0x000fe200000006ff */
[----:B------:R-:W-:Y:S01]  /*6bd0*/  IMAD R8, R3, R72, R8 ;  /* 0x0000004803087224 */ /* 0x000fe200078e0208 */
[----:B------:R-:W-:Y:S01]  /*6be0*/  MOV R3, R130 ;  /* 0x0000008200037202 */ /* 0x000fe20000000f00 */
[----:B------:R-:W-:Y:S01]  /*6bf0*/  IMAD R9, R4, R72, R9 ;  /* 0x0000004804097224 */ /* 0x000fe200078e0209 */
[----:B------:R-:W-:Y:S01]  /*6c00*/  SHF.R.S32.HI R4, RZ, 0x18, R129 ;  /* 0x00000018ff047819 */ /* 0x000fe20000011481 */
[----:B------:R-:W-:Y:S01]  /*6c10*/  IMAD R19, R70, R24, RZ ;  /* 0x0000001846137224 */ /* 0x000fe200078e02ff */
[----:B------:R-:W-:Y:S01]  /*6c20*/  PRMT R106, R86, 0x8880, RZ ;  /* 0x00008880566a7816 */ /* 0x000fe200000000ff */
[----:B------:R-:W-:Y:S01]  /*6c30*/  IMAD R10, R5, R72, R10 ;  /* 0x00000048050a7224 */ /* 0x000fe200078e020a */
[----:B------:R-:W-:Y:S01]  /*6c40*/  SHF.R.S32.HI R5, RZ, 0x18, R128 ;  /* 0x00000018ff057819 */ /* 0x000fe20000011480 */
[----:B------:R-:W-:Y:S01]  /*6c50*/  IMAD R12, R70, R12, RZ ;  /* 0x0000000c460c7224 */ /* 0x000fe200078e02ff */
[----:B------:R-:W-:Y:S01]  /*6c60*/  SHF.L.U32 R104, R86, 0x10, RZ ;  /* 0x0000001056687819 */ /* 0x000fe200000006ff */
[C---:B------:R-:W-:Y:S01]  /*6c70*/  IMAD R24, R70.reuse, R29, RZ ;  /* 0x0000001d46187224 */ /* 0x040fe200078e02ff */
[C---:B------:R-:W-:Y:S01]  /*6c80*/  PRMT R100, R87.reuse, 0x8880, RZ ;  /* 0x0000888057647816 */ /* 0x040fe200000000ff */
[----:B------:R-:W-:Y:S01]  /*6c90*/  IMAD R29, R70, R34, RZ ;  /* 0x00000022461d7224 */ /* 0x000fe200078e02ff */
[----:B------:R-:W-:Y:S01]  /*6ca0*/  SHF.L.U32 R99, R87, 0x10, RZ ;  /* 0x0000001057637819 */ /* 0x000fe200000006ff */
[----:B------:R-:W-:Y:S01]  /*6cb0*/  IMAD R11, R76, R72, R11 ;  /* 0x000000484c0b7224 */ /* 0x000fe200078e020b */
[----:B------:R-:W-:Y:S01]  /*6cc0*/  PRMT R105, R88, 0x8880, RZ ;  /* 0x0000888058697816 */ /* 0x000fe200000000ff */
[C---:B------:R-:W-:Y:S01]  /*6cd0*/  IMAD R13, R70.reuse, R13, RZ ;  /* 0x0000000d460d7224 */ /* 0x040fe200078e02ff */
[----:B------:R-:W-:Y:S01]  /*6ce0*/  PRMT R97, R89, 0x8880, RZ ;  /* 0x0000888059617816 */ /* 0x000fe200000000ff */
[C---:B------:R-:W-:Y:S01]  /*6cf0*/  IMAD R34, R70.reuse, R39, RZ ;  /* 0x0000002746227224 */ /* 0x040fe200078e02ff */
[----:B------:R-:W-:Y:S01]  /*6d00*/  I2IP.S8.S32.SAT R11, R11, R10, RZ ;  /* 0x0000000a0b0b7239 */ /* 0x000fe200000014ff */
[C---:B------:R-:W-:Y:S01]  /*6d10*/  IMAD R39, R70.reuse, R44, RZ ;  /* 0x0000002c46277224 */ /* 0x040fe200078e02ff */
[----:B------:R-:W-:Y:S01]  /*6d20*/  SHF.R.S32.HI R71, RZ, 0x18, R88 ;  /* 0x00000018ff477819 */ /* 0x000fe20000011458 */
[C---:B------:R-:W-:Y:S01]  /*6d30*/  IMAD R14, R70.reuse, R14, RZ ;  /* 0x0000000e460e7224 */ /* 0x040fe200078e02ff */
[----:B------:R-:W-:Y:S01]  /*6d40*/  SHF.L.U32 R96, R89, 0x10, RZ ;  /* 0x0000001059607819 */ /* 0x000fe200000006ff */
[----:B------:R-:W-:Y:S01]  /*6d50*/  IMAD R12, R3, R72, R12 ;  /* 0x00000048030c7224 */ /* 0x000fe200078e020c */
[----:B------:R-:W-:Y:S01]  /*6d60*/  SHF.R.S32.HI R73, RZ, 0x18, R89 ;  /* 0x00000018ff497819 */ /* 0x000fe20000011459 */
[C---:B------:R-:W-:Y:S01]  /*6d70*/  IMAD R44, R70.reuse, R49, RZ ;  /* 0x00000031462c7224 */ /* 0x040fe200078e02ff */
[----:B------:R-:W-:Y:S01]  /*6d80*/  SHF.R.S32.HI R75, RZ, 0x18, R91 ;  /* 0x00000018ff4b7819 */ /* 0x000fe2000001145b */
[C---:B------:R-:W-:Y:S01]  /*6d90*/  IMAD R49, R70.reuse, R54, RZ ;  /* 0x0000003646317224 */ /* 0x040fe200078e02ff */
[----:B------:R-:W-:Y:S01]  /*6da0*/  SHF.L.U32 R119, R81, 0x8, RZ ;  /* 0x0000000851777819 */ /* 0x000fe200000006ff */
[----:B------:R-:W-:Y:S01]  /*6db0*/  IMAD R15, R70, R15, RZ ;  /* 0x0000000f460f7224 */ /* 0x000fe200078e02ff */
[----:B------:R-:W-:Y:S01]  /*6dc0*/  SHF.R.S32.HI R81, RZ, 0x18, R82 ;  /* 0x00000018ff517819 */ /* 0x000fe20000011452 */
[----:B------:R-:W-:Y:S01]  /*6dd0*/  IMAD R13, R4, R72, R13 ;  /* 0x00000048040d7224 */ /* 0x000fe200078e020d */
[----:B------:R-:W-:Y:S01]  /*6de0*/  SHF.L.U32 R116, R82, 0x8, RZ ;  /* 0x0000000852747819 */ /* 0x000fe200000006ff */
[C---:B------:R-:W-:Y:S01]  /*6df0*/  IMAD R7, R70.reuse, R20, RZ ;  /* 0x0000001446077224 */ /* 0x040fe200078e02ff */
[----:B------:R-:W-:Y:S01]  /*6e00*/  SHF.R.S32.HI R82, RZ, 0x18, R83 ;  /* 0x00000018ff527819 */ /* 0x000fe20000011453 */
[C---:B------:R-:W-:Y:S01]  /*6e10*/  IMAD R54, R70.reuse, R59, RZ ;  /* 0x0000003b46367224 */ /* 0x040fe200078e02ff */
[----:B------:R-:W-:Y:S01]  /*6e20*/  SHF.L.U32 R113, R83, 0x8, RZ ;  /* 0x0000000853717819 */ /* 0x000fe200000006ff */
[C---:B------:R-:W-:Y:S01]  /*6e30*/  IMAD R20, R70.reuse, R25, RZ ;  /* 0x0000001946147224 */ /* 0x040fe200078e02ff */
[----:B------:R-:W-:Y:S01]  /*6e40*/  SHF.R.S32.HI R83, RZ, 0x18, R84 ;  /* 0x00000018ff537819 */ /* 0x000fe20000011454 */
[----:B------:R-:W-:Y:S01]  /*6e50*/  IMAD R59, R70, R64, RZ ;  /* 0x00000040463b7224 */ /* 0x000fe200078e02ff */
[----:B------:R-:W-:Y:S01]  /*6e60*/  I2IP.S8.S32.SAT R64, R2, R0, R90 ;  /* 0x0000000002407239 */ /* 0x000fe2000000145a */
[----:B------:R-:W-:Y:S01]  /*6e70*/  IMAD R14, R5, R72, R14 ;  /* 0x00000048050e7224 */ /* 0x000fe200078e020e */
[----:B------:R-:W-:Y:S01]  /*6e80*/  SHF.R.S32.HI R0, RZ, 0x18, R126 ;  /* 0x00000018ff007819 */ /* 0x000fe2000001147e */
[C---:B------:R-:W-:Y:S01]  /*6e90*/  IMAD R3, R70.reuse, R16, RZ ;  /* 0x0000001046037224 */ /* 0x040fe200078e02ff */
[----:B------:R-:W-:Y:S01]  /*6ea0*/  SHF.R.S32.HI R2, RZ, 0x18, R125 ;  /* 0x00000018ff027819 */ /* 0x000fe2000001147d */
[----:B------:R-:W-:Y:S01]  /*6eb0*/  IMAD R25, R70, R30, RZ ;  /* 0x0000001e46197224 */ /* 0x000fe200078e02ff */
[----:B------:R-:W-:Y:S01]  /*6ec0*/  SHF.L.U32 R110, R84, 0x8, RZ ;  /* 0x00000008546e7819 */ /* 0x000fe200000006ff */
[----:B------:R-:W-:Y:S01]  /*6ed0*/  IMAD.MOV.U32 R10, RZ, RZ, R127 ;  /* 0x000000ffff0a7224 */ /* 0x000fe200078e007f */
[----:B------:R-:W-:Y:S01]  /*6ee0*/  SHF.R.S32.HI R84, RZ, 0x18, R85 ;  /* 0x00000018ff547819 */ /* 0x000fe20000011455 */
[----:B------:R-:W-:Y:S01]  /*6ef0*/  IMAD R30, R70, R35, RZ ;  /* 0x00000023461e7224 */ /* 0x000fe200078e02ff */
[----:B------:R-:W-:Y:S01]  /*6f00*/  SHF.R.S32.HI R85, RZ, 0x18, R86 ;  /* 0x00000018ff557819 */ /* 0x000fe20000011456 */
[----:B------:R-:W-:Y:S01]  /*6f10*/  IMAD R15, R77, R72, R15 ;  /* 0x000000484d0f7224 */ /* 0x000fe200078e020f */
[----:B------:R-:W-:Y:S01]  /*6f20*/  SHF.L.U32 R101, R86, 0x8, RZ ;  /* 0x0000000856657819 */ /* 0x000fe200000006ff */
[C---:B------:R-:W-:Y:S01]  /*6f30*/  IMAD R4, R70.reuse, R17, RZ ;  /* 0x0000001146047224 */ /* 0x040fe200078e02ff */
[----:B------:R-:W-:Y:S01]  /*6f40*/  SHF.R.S32.HI R86, RZ, 0x18, R87 ;  /* 0x00000018ff567819 */ /* 0x000fe20000011457 */
[C---:B------:R-:W-:Y:S01]  /*6f50*/  IMAD R35, R70.reuse, R40, RZ ;  /* 0x0000002846237224 */ /* 0x040fe200078e02ff */
[----:B------:R-:W-:Y:S01]  /*6f60*/  I2IP.S8.S32.SAT R14, R15, R14, RZ ;  /* 0x0000000e0f0e7239 */ /* 0x000fe200000014ff */
[C---:B------:R-:W-:Y:S01]  /*6f70*/  IMAD R40, R70.reuse, R45, RZ ;  /* 0x0000002d46287224 */ /* 0x040fe200078e02ff */
[----:B------:R-:W-:Y:S01]  /*6f80*/  SHF.L.U32 R98, R87, 0x8, RZ ;  /* 0x0000000857627819 */ /* 0x000fe200000006ff */
[----:B------:R-:W-:Y:S01]  /*6f90*/  IMAD R5, R70, R18, RZ ;  /* 0x0000001246057224 */ /* 0x000fe200078e02ff */
[----:B------:R-:W-:Y:S01]  /*6fa0*/  SHF.L.U32 R102, R88, 0x8, RZ ;  /* 0x0000000858667819 */ /* 0x000fe200000006ff */
[----:B------:R-:W-:Y:S01]  /*6fb0*/  IMAD R45, R70, R50, RZ ;  /* 0x00000032462d7224 */ /* 0x000fe200078e02ff */
[----:B------:R-:W-:Y:S01]  /*6fc0*/  SHF.L.U32 R88, R91, 0x10, RZ ;  /* 0x000000105b587819 */ /* 0x000fe200000006ff */
[----:B------:R-:W-:Y:S01]  /*6fd0*/  IMAD R3, R10, R72, R3 ;  /* 0x000000480a037224 */ /* 0x000fe200078e0203 */
[----:B------:R-:W-:Y:S01]  /*6fe0*/  SHF.L.U32 R95, R89, 0x8, RZ ;  /* 0x00000008595f7819 */ /* 0x000fe200000006ff */
[C---:B------:R-:W-:Y:S01]  /*6ff0*/  IMAD R50, R70.reuse, R55, RZ ;  /* 0x0000003746327224 */ /* 0x040fe200078e02ff */
[C---:B------:R-:W-:Y:S01]  /*7000*/  PRMT R89, R91.reuse, 0x8880, RZ ;  /* 0x000088805b597816 */ /* 0x040fe200000000ff */
[----:B------:R-:W-:Y:S01]  /*7010*/  IMAD R55, R70, R60, RZ ;  /* 0x0000003c46377224 */ /* 0x000fe200078e02ff */
[----:B------:R-:W-:Y:S01]  /*7020*/  SHF.L.U32 R87, R91, 0x8, RZ ;  /* 0x000000085b577819 */ /* 0x000fe200000006ff */
[----:B------:R-:W-:Y:S01]  /*7030*/  IMAD R4, R0, R72, R4 ;  /* 0x0000004800047224 */ /* 0x000fe200078e0204 */
[----:B------:R-:W-:Y:S01]  /*7040*/  MOV R0, R124 ;  /* 0x0000007c00007202 */ /* 0x000fe20000000f00 */
[----:B------:R-:W-:Y:S01]  /*7050*/  IMAD R60, R70, R65, RZ ;  /* 0x00000041463c7224 */ /* 0x000fe200078e02ff */
[----:B------:R-:W-:Y:S01]  /*7060*/  I2IP.S8.S32.SAT R65, R9, R8, R11 ;  /* 0x0000000809417239 */ /* 0x000fe2000000140b */
[-C--:B------:R-:W-:Y:S01]  /*7070*/  IMAD R5, R2, R72.reuse, R5 ;  /* 0x0000004802057224 */ /* 0x080fe200078e0205 */
[----:B------:R-:W-:Y:S01]  /*7080*/  SHF.R.S32.HI R8, RZ, 0x18, R123 ;  /* 0x00000018ff087819 */ /* 0x000fe2000001147b */
[----:B------:R-:W-:Y:S01]  /*7090*/  IMAD R16, R70, R21, RZ ;  /* 0x0000001546107224 */ /* 0x000fe200078e02ff */
[----:B------:R-:W-:Y:S01]  /*70a0*/  SHF.R.S32.HI R2, RZ, 0x18, R120 ;  /* 0x00000018ff027819 */ /* 0x000fe20000011478 */
[----:B------:R-:W-:Y:S01]  /*70b0*/  IMAD R6, R78, R72, R6 ;  /* 0x000000484e067224 */ /* 0x000fe200078e0206 */
[----:B------:R-:W-:Y:S01]  /*70c0*/  SHF.R.S32.HI R9, RZ, 0x18, R122 ;  /* 0x00000018ff097819 */ /* 0x000fe2000001147a */
[----:B------:R-:W-:Y:S01]  /*70d0*/  IMAD R17, R70, R22, RZ ;  /* 0x0000001646117224 */ /* 0x000fe200078e02ff */
[----:B------:R-:W-:Y:S01]  /*70e0*/  IADD3 R68, PT, PT, R68, 0x1, RZ ;  /* 0x0000000144447810 */ /* 0x000fe20007ffe0ff */
[-C--:B------:R-:W-:Y:S01]  /*70f0*/  IMAD R7, R0, R72.reuse, R7 ;  /* 0x0000004800077224 */ /* 0x080fe200078e0207 */
[----:B------:R-:W-:Y:S01]  /*7100*/  I2IP.S8.S32.SAT R5, R6, R5, RZ ;  /* 0x0000000506057239 */ /* 0x000fe200000014ff */
[----:B------:R-:W-:Y:S01]  /*7110*/  IMAD R18, R70, R23, RZ ;  /* 0x0000001746127224 */ /* 0x000fe200078e02ff */
[----:B------:R-:W-:Y:S01]  /*7120*/  MOV R0, R121 ;  /* 0x0000007900007202 */ /* 0x000fe20000000f00 */
[-C--:B------:R-:W-:Y:S01]  /*7130*/  IMAD R16, R8, R72.reuse, R16 ;  /* 0x0000004808107224 */ /* 0x080fe200078e0210 */
[----:B------:R-:W-:Y:S01]  /*7140*/  SHF.R.S32.HI R8, RZ, 0x18, R119 ;  /* 0x00000018ff087819 */ /* 0x000fe20000011477 */
[-C--:B------:R-:W-:Y:S02]  /*7150*/  IMAD R17, R9, R72.reuse, R17 ;  /* 0x0000004809117224 */ /* 0x080fe400078e0211 */
[----:B------:R-:W-:Y:S02]  /*7160*/  IMAD R18, R79, R72, R18 ;  /* 0x000000484f127224 */ /* 0x000fe400078e0212 */
[----:B------:R-:W-:Y:S02]  /*7170*/  IMAD R21, R70, R26, RZ ;  /* 0x0000001a46157224 */ /* 0x000fe400078e02ff */
[----:B------:R-:W-:Y:S01]  /*7180*/  IMAD R19, R0, R72, R19 ;  /* 0x0000004800137224 */ /* 0x000fe200078e0213 */
[----:B------:R-:W-:Y:S01]  /*7190*/  I2IP.S8.S32.SAT R17, R18, R17, RZ ;  /* 0x0000001112117239 */ /* 0x000fe200000014ff */
[----:B------:R-:W-:Y:S01]  /*71a0*/  IMAD R22, R70, R27, RZ ;  /* 0x0000001b46167224 */ /* 0x000fe200078e02ff */
[----:B------:R-:W-:Y:S01]  /*71b0*/  MOV R0, R118 ;  /* 0x0000007600007202 */ /* 0x000fe20000000f00 */
[----:B------:R-:W-:Y:S01]  /*71c0*/  IMAD R20, R2, R72, R20 ;  /* 0x0000004802147224 */ /* 0x000fe200078e0214 */
[----:B------:R-:W-:Y:S01]  /*71d0*/  I2IP.S8.S32.SAT R16, R16, R7, R17 ;  /* 0x0000000710107239 */ /* 0x000fe20000001411 */
[----:B------:R-:W-:Y:S01]  /*71e0*/  IMAD R23, R70, R28, RZ ;  /* 0x0000001c46177224 */ /* 0x000fe200078e02ff */
[----:B------:R-:W-:Y:S01]  /*71f0*/  SHF.R.S32.HI R2, RZ, 0x18, R117 ;  /* 0x00000018ff027819 */ /* 0x000fe20000011475 */
[----:B------:R-:W-:Y:S02]  /*7200*/  IMAD R21, R8, R72, R21 ;  /* 0x0000004808157224 */ /* 0x000fe400078e0215 */
[----:B------:R-:W-:Y:S02]  /*7210*/  IMAD R27, R70, R32, RZ ;  /* 0x00000020461b7224 */ /* 0x000fe400078e02ff */
[----:B------:R-:W-:Y:S02]  /*7220*/  IMAD R22, R80, R72, R22 ;  /* 0x0000004850167224 */ /* 0x000fe400078e0216 */
[C---:B------:R-:W-:Y:S02]  /*7230*/  IMAD R32, R70.reuse, R37, RZ ;  /* 0x0000002546207224 */ /* 0x040fe400078e02ff */
[----:B------:R-:W-:Y:S01]  /*7240*/  IMAD R37, R70, R42, RZ ;  /* 0x0000002a46257224 */ /* 0x000fe200078e02ff */
[----:B------:R-:W-:Y:S01]  /*7250*/  I2IP.S8.S32.SAT R17, R22, R21, RZ ;  /* 0x0000001516117239 */ /* 0x000fe200000014ff */
[----:B------:R-:W-:Y:S01]  /*7260*/  IMAD R23, R0, R72, R23 ;  /* 0x0000004800177224 */ /* 0x000fe200078e0217 */
[----:B------:R-:W-:Y:S01]  /*7270*/  SHF.R.S32.HI R0, RZ, 0x18, R116 ;  /* 0x00000018ff007819 */ /* 0x000fe20000011474 */
[----:B------:R-:W-:Y:S01]  /*7280*/  IMAD R42, R70, R47, RZ ;  /* 0x0000002f462a7224 */ /* 0x000fe200078e02ff */
[----:B------:R-:W-:Y:S01]  /*7290*/  I2IP.S8.S32.SAT R17, R20, R19, R17 ;  /* 0x0000001314117239 */ /* 0x000fe20000001411 */
[C---:B------:R-:W-:Y:S02]  /*72a0*/  IMAD R47, R70.reuse, R52, RZ ;  /* 0x00000034462f7224 */ /* 0x040fe400078e02ff */
[C---:B------:R-:W-:Y:S02]  /*72b0*/  IMAD R52, R70.reuse, R57, RZ ;  /* 0x0000003946347224 */ /* 0x040fe400078e02ff */
[C---:B------:R-:W-:Y:S02]  /*72c0*/  IMAD R26, R70.reuse, R31, RZ ;  /* 0x0000001f461a7224 */ /* 0x040fe400078e02ff */
[----:B------:R-:W-:Y:S02]  /*72d0*/  IMAD R57, R70, R62, RZ ;  /* 0x0000003e46397224 */ /* 0x000fe400078e02ff */
[-C--:B------:R-:W-:Y:S01]  /*72e0*/  IMAD R24, R2, R72.reuse, R24 ;  /* 0x0000004802187224 */ /* 0x080fe200078e0218 */
[----:B------:R-:W-:Y:S01]  /*72f0*/  MOV R2, R115 ;  /* 0x0000007300027202 */ /* 0x000fe20000000f00 */
[----:B------:R-:W-:Y:S01]  /*7300*/  IMAD R62, R70, R67, RZ ;  /* 0x00000043463e7224 */ /* 0x000fe200078e02ff */
[----:B------:R-:W-:Y:S01]  /*7310*/  I2IP.S8.S32.SAT R67, R4, R3, R5 ;  /* 0x0000000304437239 */ /* 0x000fe20000001405 */
[-C--:B------:R-:W-:Y:S01]  /*7320*/  IMAD R25, R0, R72.reuse, R25 ;  /* 0x0000004800197224 */ /* 0x080fe200078e0219 */
[----:B------:R-:W-:Y:S01]  /*7330*/  SHF.R.S32.HI R3, RZ, 0x18, R114 ;  /* 0x00000018ff037819 */ /* 0x000fe20000011472 */
[----:B------:R-:W-:Y:S01]  /*7340*/  IMAD R28, R70, R33, RZ ;  /* 0x00000021461c7224 */ /* 0x000fe200078e02ff */
[----:B------:R-:W-:Y:S01]  /*7350*/  SHF.R.S32.HI R4, RZ, 0x18, R113 ;  /* 0x00000018ff047819 */ /* 0x000fe20000011471 */
[-C--:B------:R-:W-:Y:S02]  /*7360*/  IMAD R26, R81, R72.reuse, R26 ;  /* 0x00000048511a7224 */ /* 0x080fe400078e021a */
[-C--:B------:R-:W-:Y:S01]  /*7370*/  IMAD R27, R2, R72.reuse, R27 ;  /* 0x00000048021b7224 */ /* 0x080fe200078e021b */
[----:B------:R-:W-:Y:S01]  /*7380*/  SHF.R.S32.HI R2, RZ, 0x18, R111 ;  /* 0x00000018ff027819 */ /* 0x000fe2000001146f */
[----:B------:R-:W-:Y:S01]  /*7390*/  IMAD R28, R3, R72, R28 ;  /* 0x00000048031c7224 */ /* 0x000fe200078e021c */
[----:B------:R-:W-:Y:S01]  /*73a0*/  I2IP.S8.S32.SAT R18, R26, R25, RZ ;  /* 0x000000191a127239 */ /* 0x000fe200000014ff */
[----:B------:R-:W-:Y:S01]  /*73b0*/  IMAD R31, R70, R36, RZ ;  /* 0x00000024461f7224 */ /* 0x000fe200078e02ff */
[----:B------:R-:W-:Y:S01]  /*73c0*/  SHF.R.S32.HI R3, RZ, 0x18, R108 ;  /* 0x00000018ff037819 */ /* 0x000fe2000001146c */
[-C--:B------:R-:W-:Y:S01]  /*73d0*/  IMAD R29, R4, R72.reuse, R29 ;  /* 0x00000048041d7224 */ /* 0x080fe200078e021d */
[----:B------:R-:W-:Y:S01]  /*73e0*/  I2IP.S8.S32.SAT R18, R24, R23, R18 ;  /* 0x0000001718127239 */ /* 0x000fe20000001412 */
[----:B------:R-:W-:Y:S01]  /*73f0*/  IMAD.MOV.U32 R0, RZ, RZ, R112 ;  /* 0x000000ffff007224 */ /* 0x000fe200078e0070 */
[----:B------:R-:W-:Y:S01]  /*7400*/  SHF.R.S32.HI R4, RZ, 0x18, R107 ;  /* 0x00000018ff047819 */ /* 0x000fe2000001146b */
[-C--:B------:R-:W-:Y:S02]  /*7410*/  IMAD R30, R82, R72.reuse, R30 ;  /* 0x00000048521e7224 */ /* 0x080fe400078e021e */
[----:B------:R-:W-:Y:S01]  /*7420*/  IMAD R31, R0, R72, R31 ;  /* 0x00000048001f7224 */ /* 0x000fe200078e021f */
[----:B------:R-:W-:Y:S01]  /*7430*/  SHF.R.S32.HI R0, RZ, 0x18, R110 ;  /* 0x00000018ff007819 */ /* 0x000fe2000001146e */
[----:B------:R-:W-:Y:S01]  /*7440*/  IMAD R33, R70, R38, RZ ;  /* 0x0000002646217224 */ /* 0x000fe200078e02ff */
[----:B------:R-:W-:Y:S01]  /*7450*/  I2IP.S8.S32.SAT R19, R30, R29, RZ ;  /* 0x0000001d1e137239 */ /* 0x000fe200000014ff */
[-C--:B------:R-:W-:Y:S01]  /*7460*/  IMAD R32, R2, R72.reuse, R32 ;  /* 0x0000004802207224 */ /* 0x080fe200078e0220 */
[----:B------:R-:W-:Y:S01]  /*7470*/  MOV R2, R109 ;  /* 0x0000006d00027202 */ /* 0x000fe20000000f00 */
[----:B------:R-:W-:Y:S01]  /*7480*/  IMAD R33, R0, R72, R33 ;  /* 0x0000004800217224 */ /* 0x000fe200078e0221 */
[----:B------:R-:W-:Y:S01]  /*7490*/  I2IP.S8.S32.SAT R19, R28, R27, R19 ;  /* 0x0000001b1c137239 */ /* 0x000fe20000001413 */
[----:B------:R-:W-:Y:S01]  /*74a0*/  IMAD R36, R70, R41, RZ ;  /* 0x0000002946247224 */ /* 0x000fe200078e02ff */
[----:B------:R-:W-:Y:S01]  /*74b0*/  MOV R0, R106 ;  /* 0x0000006a00007202 */ /* 0x000fe20000000f00 */
[-C--:B------:R-:W-:Y:S02]  /*74c0*/  IMAD R34, R83, R72.reuse, R34 ;  /* 0x0000004853227224 */ /* 0x080fe400078e0222 */
[-C--:B------:R-:W-:Y:S01]  /*74d0*/  IMAD R35, R2, R72.reuse, R35 ;  /* 0x0000004802237224 */ /* 0x080fe200078e0223 */
[----:B------:R-:W-:Y:S01]  /*74e0*/  SHF.R.S32.HI R2, RZ, 0x18, R104 ;  /* 0x00000018ff027819 */ /* 0x000fe20000011468 */
[----:B------:R-:W-:Y:S01]  /*74f0*/  IMAD R38, R70, R43, RZ ;  /* 0x0000002b46267224 */ /* 0x000fe200078e02ff */
[----:B------:R-:W-:Y:S01]  /*7500*/  I2IP.S8.S32.SAT R33, R34, R33, RZ ;  /* 0x0000002122217239 */ /* 0x000fe200000014ff */
[-C--:B------:R-:W-:Y:S01]  /*7510*/  IMAD R36, R3, R72.reuse, R36 ;  /* 0x0000004803247224 */ /* 0x080fe200078e0224 */
[----:B------:R-:W-:Y:S01]  /*7520*/  SHF.R.S32.HI R3, RZ, 0x18, R99 ;  /* 0x00000018ff037819 */ /* 0x000fe20000011463 */
[-C--:B------:R-:W-:Y:S01]  /*7530*/  IMAD R37, R4, R72.reuse, R37 ;  /* 0x0000004804257224 */ /* 0x080fe200078e0225 */
[----:B------:R-:W-:Y:S01]  /*7540*/  I2IP.S8.S32.SAT R32, R32, R31, R33 ;  /* 0x0000001f20207239 */ /* 0x000fe20000001421 */
[-C--:B------:R-:W-:Y:S01]  /*7550*/  IMAD R38, R84, R72.reuse, R38 ;  /* 0x0000004854267224 */ /* 0x080fe200078e0226 */
[----:B------:R-:W-:Y:S01]  /*7560*/  SHF.R.S32.HI R4, RZ, 0x18, R98 ;  /* 0x00000018ff047819 */ /* 0x000fe20000011462 */
[----:B------:R-:W-:Y:S01]  /*7570*/  IMAD R39, R0, R72, R39 ;  /* 0x0000004800277224 */ /* 0x000fe200078e0227 */
[----:B------:R-:W-:Y:S01]  /*7580*/  SHF.R.S32.HI R0, RZ, 0x18, R101 ;  /* 0x00000018ff007819 */ /* 0x000fe20000011465 */
[----:B------:R-:W-:Y:S01]  /*7590*/  IMAD R41, R70, R46, RZ ;  /* 0x0000002e46297224 */ /* 0x000fe200078e02ff */
[----:B------:R-:W-:Y:S01]  /*75a0*/  I2IP.S8.S32.SAT R37, R38, R37, RZ ;  /* 0x0000002526257239 */ /* 0x000fe200000014ff */
[----:B------:R-:W-:Y:S01]  /*75b0*/  IMAD R40, R2, R72, R40 ;  /* 0x0000004802287224 */ /* 0x000fe200078e0228 */
[----:B------:R-:W-:Y:S01]  /*75c0*/  MOV R2, R100 ;  /* 0x0000006400027202 */ /* 0x000fe20000000f00 */
[----:B------:R-:W-:Y:S01]  /*75d0*/  IMAD R43, R70, R48, RZ ;  /* 0x00000030462b7224 */ /* 0x000fe200078e02ff */
[----:B------:R-:W-:Y:S01]  /*75e0*/  I2IP.S8.S32.SAT R33, R36, R35, R37 ;  /* 0x0000002324217239 */ /* 0x000fe20000001425 */
[-C--:B------:R-:W-:Y:S01]  /*75f0*/  IMAD R41, R0, R72.reuse, R41 ;  /* 0x0000004800297224 */ /* 0x080fe200078e0229 */
        /* <DEDUP_REMOVED lines=10> */
[----:B------:R-:W-:Y:S01]  /*76a0*/  IMAD R48, R70, R53, RZ ;  /* 0x0000003546307224 */ /* 0x000fe200078e02ff */
[----:B------:R-:W-:Y:S01]  /*76b0*/  SHF.R.S32.HI R4, RZ, 0x18, R87 ;  /* 0x00000018ff047819 */ /* 0x000fe20000011457 */
[-C--:B------:R-:W-:Y:S02]  /*76c0*/  IMAD R46, R86, R72.reuse, R46 ;  /* 0x00000048562e7224 */ /* 0x080fe400078e022e */
[-C--:B------:R-:W-:Y:S02]  /*76d0*/  IMAD R47, R0, R72.reuse, R47 ;  /* 0x00000048002f7224 */ /* 0x080fe400078e022f */
[----:B------:R-:W-:Y:S01]  /*76e0*/  IMAD R48, R2, R72, R48 ;  /* 0x0000004802307224 */ /* 0x000fe200078e0230 */
[----:B------:R-:W-:Y:S01]  /*76f0*/  SHF.R.S32.HI R2, RZ, 0x18, R96 ;  /* 0x00000018ff027819 */ /* 0x000fe20000011460 */
[----:B------:R-:W-:Y:S01]  /*7700*/  IMAD R51, R70, R56, RZ ;  /* 0x0000003846337224 */ /* 0x000fe200078e02ff */
[----:B------:R-:W-:Y:S01]  /*7710*/  I2IP.S8.S32.SAT R35, R46, R45, RZ ;  /* 0x0000002d2e237239 */ /* 0x000fe200000014ff */
[-C--:B------:R-:W-:Y:S01]  /*7720*/  IMAD R49, R3, R72.reuse, R49 ;  /* 0x0000004803317224 */ /* 0x080fe200078e0231 */
[----:B------:R-:W-:Y:S01]  /*7730*/  SHF.R.S32.HI R3, RZ, 0x18, R95 ;  /* 0x00000018ff037819 */ /* 0x000fe2000001145f */
[----:B------:R-:W-:Y:S01]  /*7740*/  IMAD.MOV.U32 R0, RZ, RZ, R97 ;  /* 0x000000ffff007224 */ /* 0x000fe200078e0061 */
[----:B------:R-:W-:Y:S01]  /*7750*/  I2IP.S8.S32.SAT R35, R44, R43, R35 ;  /* 0x0000002b2c237239 */ /* 0x000fe20000001423 */
[-C--:B------:R-:W-:Y:S02]  /*7760*/  IMAD R50, R71, R72.reuse, R50 ;  /* 0x0000004847327224 */ /* 0x080fe400078e0232 */
[----:B------:R-:W-:Y:S01]  /*7770*/  IMAD R51, R0, R72, R51 ;  /* 0x0000004800337224 */ /* 0x000fe200078e0233 */
[----:B------:R-:W-:Y:S01]  /*7780*/  MOV R0, R94 ;  /* 0x0000005e00007202 */ /* 0x000fe20000000f00 */
[----:B------:R-:W-:Y:S01]  /*7790*/  IMAD R53, R70, R58, RZ ;  /* 0x0000003a46357224 */ /* 0x000fe200078e02ff */
[----:B------:R-:W-:Y:S01]  /*77a0*/  I2IP.S8.S32.SAT R49, R50, R49, RZ ;  /* 0x0000003132317239 */ /* 0x000fe200000014ff */
[-C--:B------:R-:W-:Y:S01]  /*77b0*/  IMAD R52, R2, R72.reuse, R52 ;  /* 0x0000004802347224 */ /* 0x080fe200078e0234 */
[----:B------:R-:W-:Y:S01]  /*77c0*/  SHF.R.S32.HI R2, RZ, 0x18, R93 ;  /* 0x00000018ff027819 */ /* 0x000fe2000001145d */
[-C--:B------:R-:W-:Y:S01]  /*77d0*/  IMAD R53, R3, R72.reuse, R53 ;  /* 0x0000004803357224 */ /* 0x080fe200078e0235 */
[----:B------:R-:W-:Y:S01]  /*77e0*/  SHF.R.S32.HI R3, RZ, 0x18, R88 ;  /* 0x00000018ff037819 */ /* 0x000fe20000011458 */
[----:B------:R-:W-:Y:S01]  /*77f0*/  IMAD R54, R73, R72, R54 ;  /* 0x0000004849367224 */ /* 0x000fe200078e0236 */
[----:B------:R-:W-:Y:S01]  /*7800*/  I2IP.S8.S32.SAT R48, R48, R47, R49 ;  /* 0x0000002f30307239 */ /* 0x000fe20000001431 */
[C---:B------:R-:W-:Y:S02]  /*7810*/  IMAD R56, R70.reuse, R61, RZ ;  /* 0x0000003d46387224 */ /* 0x040fe400078e02ff */
[----:B------:R-:W-:Y:S01]  /*7820*/  IMAD R61, R70, R66, RZ ;  /* 0x00000042463d7224 */ /* 0x000fe200078e02ff */
[----:B------:R-:W-:Y:S01]  /*7830*/  I2IP.S8.S32.SAT R66, R13, R12, R14 ;  /* 0x0000000c0d427239 */ /* 0x000fe2000000140e */
[-C--:B------:R-:W-:Y:S01]  /*7840*/  IMAD R55, R0, R72.reuse, R55 ;  /* 0x0000004800377224 */ /* 0x080fe200078e0237 */
[----:B------:R-:W-:Y:S01]  /*7850*/  SHF.R.S32.HI R0, RZ, 0x18, R92 ;  /* 0x00000018ff007819 */ /* 0x000fe2000001145c */
[-C--:B------:R-:W-:Y:S01]  /*7860*/  IMAD R56, R2, R72.reuse, R56 ;  /* 0x0000004802387224 */ /* 0x080fe200078e0238 */
[----:B------:R-:W-:Y:S01]  /*7870*/  MOV R2, R89 ;  /* 0x0000005900027202 */ /* 0x000fe20000000f00 */
[----:B------:R1:W-:Y:S01]  /*7880*/  STS.128 [R146+UR57+0x2200], R64 ;  /* 0x0022004092007988 */ /* 0x0003e20008000c39 */
[----:B------:R-:W-:Y:S01]  /*7890*/  IMAD R58, R70, R63, RZ ;  /* 0x0000003f463a7224 */ /* 0x000fe200078e02ff */
[----:B------:R-:W-:Y:S01]  /*78a0*/  I2IP.S8.S32.SAT R49, R54, R53, RZ ;  /* 0x0000003536317239 */ /* 0x000fe200000014ff */
[-C--:B------:R-:W-:Y:S02]  /*78b0*/  IMAD R57, R0, R72.reuse, R57 ;  /* 0x0000004800397224 */ /* 0x080fe400078e0239 */
[-C--:B------:R-:W-:Y:S01]  /*78c0*/  IMAD R58, R74, R72.reuse, R58 ;  /* 0x000000484a3a7224 */ /* 0x080fe200078e023a */
[----:B------:R-:W-:Y:S01]  /*78d0*/  I2IP.S8.S32.SAT R49, R52, R51, R49 ;  /* 0x0000003334317239 */ /* 0x000fe20000001431 */
[-C--:B------:R-:W-:Y:S01]  /*78e0*/  IMAD R59, R2, R72.reuse, R59 ;  /* 0x00000048023b7224 */ /* 0x080fe200078e023b */
[----:B------:R1:W-:Y:S01]  /*78f0*/  STS.128 [R145+0x2200], R16 ;  /* 0x0022001091007388 */ /* 0x0003e20000000c00 */
[-C--:B------:R-:W-:Y:S01]  /*7900*/  IMAD R60, R3, R72.reuse, R60 ;  /* 0x00000048033c7224 */ /* 0x080fe200078e023c */
[----:B------:R-:W-:Y:S01]  /*7910*/  I2IP.S8.S32.SAT R50, R58, R57, RZ ;  /* 0x000000393a327239 */ /* 0x000fe200000014ff */
[-C--:B------:R-:W-:Y:S02]  /*7920*/  IMAD R61, R4, R72.reuse, R61 ;  /* 0x00000048043d7224 */ /* 0x080fe400078e023d */
[----:B------:R-:W-:Y:S01]  /*7930*/  IMAD R62, R75, R72, R62 ;  /* 0x000000484b3e7224 */ /* 0x000fe200078e023e */
[----:B------:R-:W-:Y:S02]  /*7940*/  I2IP.S8.S32.SAT R50, R56, R55, R50 ;  /* 0x0000003738327239 */ /* 0x000fe40000001432 */
[----:B------:R1:W-:Y:S02]  /*7950*/  STS.128 [R144+0x2200], R32 ;  /* 0x0022002090007388 */ /* 0x0003e40000000c00 */
[----:B------:R-:W-:Y:S04]  /*7960*/  I2IP.S8.S32.SAT R61, R62, R61, RZ ;  /* 0x0000003d3e3d7239 */ /* 0x000fe800000014ff */
[----:B------:R-:W-:Y:S05]  /*7970*/  I2IP.S8.S32.SAT R51, R60, R59, R61 ;  /* 0x0000003b3c337239 */ /* 0x000fea000000143d */
[----:B------:R1:W-:Y:S01]  /*7980*/  STS.128 [R143+0x2200], R48 ;  /* 0x002200308f007388 */ /* 0x0003e20000000c00 */
[----:B------:R-:W-:Y:S01]  /*7990*/  @!PT LDS RZ, [RZ] ;  /* 0x00000000fffff984 */ /* 0x000fe20000000800 */
[----:B------:R-:W-:Y:S01]  /*79a0*/  @!PT LDS RZ, [RZ] ;  /* 0x00000000fffff984 */ /* 0x000fe20000000800 */
[----:B------:R-:W-:Y:S01]  /*79b0*/  @!PT LDS RZ, [RZ] ;  /* 0x00000000fffff984 */ /* 0x000fe20000000800 */
[----:B------:R-:W-:Y:S01]  /*79c0*/  @!PT LDS RZ, [RZ] ;  /* 0x00000000fffff984 */ /* 0x000fe20000000800 */
[----:B------:R3:W-:Y:S07]  /*79d0*/  MEMBAR.ALL.CTA ;  /* 0x0000000000007992 */ /* 0x0007ee0000008000 */
[----:B---3--:R-:W3:Y:S02]  /*79e0*/  FENCE.VIEW.ASYNC.S ;  /* 0x00000000000073c6 */ /* 0x008ee40000000000 */
[----:B---3--:R-:W-:Y:S06]  /*79f0*/  BAR.SYNC.DEFER_BLOCKING 0x1, 0x80 ;  /* 0x0042000000007b1d */ /* 0x008fec0000010000 */
[----:B------:R-:W-:Y:S05]  /*7a00*/  @P0 BRA `(.L_x_118) ;  /* 0x0000000000300947 */ /* 0x000fea0003800000 */
[----:B------:R-:W-:Y:S02]  /*7a10*/  UIADD3 UR10, UPT, UPT, UR57, 0x2200, URZ ;  /* 0x00002200390a7890 */ /* 0x000fe4000fffe0ff */
[----:B------:R-:W-:Y:S02]  /*7a20*/  UIADD3 UR8, UP0, UPT, UR62, 0x680, URZ ;  /* 0x000006803e087890 */ /* 0x000fe4000ff1e0ff */
[----:B------:R-:W-:Y:S02]  /*7a30*/  USHF.L.U32 UR5, UR51, 0x6, URZ ;  /* 0x0000000633057899 */ /* 0x000fe400080006ff */
[----:B------:R-:W-:Y:S01]  /*7a40*/  MOV R154, UR10 ;  /* 0x0000000a009a7c02 */ /* 0x000fe20008000f00 */
[----:B------:R-:W-:Y:S02]  /*7a50*/  USHF.L.U32 UR6, UR50, 0x7, URZ ;  /* 0x0000000732067899 */ /* 0x000fe400080006ff */
[----:B------:R-:W-:Y:S01]  /*7a60*/  UIADD3.X UR9, UPT, UPT, URZ, UR63, URZ, UP0, !UPT ;  /* 0x0000003fff097290 */ /* 0x000fe200087fe4ff */
[----:B------:R-:W-:Y:S01]  /*7a70*/  R2UR UR4, R154 ;  /* 0x000000009a0472ca */ /* 0x000fe200000e0000 */
[----:B------:R-:W-:Y:S11]  /*7a80*/  UMOV UR7, UR36 ;  /* 0x0000002400077c82 */ /* 0x000ff60008000000 */
[----:B------:R-:W-:Y:S01]  /*7a90*/  @!UPT UIADD3 URZ, UPT, UPT, URZ, URZ, URZ ;  /* 0x000000fffffff290 */ /* 0x000fe2000fffe0ff */
[----:B------:R3:W-:Y:S01]  /*7aa0*/  UTMASTG.3D [UR4], [UR8] ;  /* 0x00000004080073b5 */ /* 0x0007e20008010000 */
[----:B------:R0:W-:Y:S01]  /*7ab0*/  UTMACMDFLUSH ;  /* 0x00000000000079b7 */ /* 0x0001e20000000000 */
[----:B---3--:R-:W-:Y:S04]  /*7ac0*/  DEPBAR.LE SB0, 0x0 ;  /* 0x000080000000791a */ /* 0x008fe80000000000 */
.L_x_118:
[----:B------:R-:W-:Y:S05]  /*7ad0*/  BSYNC.RECONVERGENT B0 ;  /* 0x0000000000007941 */ /* 0x000fea0003800200 */
.L_x_117:
[----:B------:R-:W-:Y:S01]  /*7ae0*/  BAR.SYNC.DEFER_BLOCKING 0x1, 0x80 ;  /* 0x0042000000007b1d */ /* 0x000fe20000010000 */
[----:B------:R-:W-:Y:S01]  /*7af0*/  ISETP.NE.AND P0, PT, R150, 0x2, PT ;  /* 0x000000029600780c */ /* 0x000fe20003f05270 */
[----:B------:R-:W-:Y:S01]  /*7b00*/  UISETP.NE.AND UP0, UPT, UR61, URZ, UPT ;  /* 0x000000ff3d00728c */ /* 0x000fe2000bf05270 */
[----:B------:R-:W-:Y:S01]  /*7b10*/  ISETP.NE.AND P1, PT, R68, 0x4, PT ;  /* 0x000000044400780c */ /* 0x000fe20003f25270 */
[----:B------:R-:W-:Y:S01]  /*7b20*/  UIADD3 UR51, UPT, UPT, UR42, UR48, URZ ;  /* 0x000000302a337290 */ /* 0x000fe2000fffe0ff */
[----:B------:R-:W-:Y:S01]  /*7b30*/  SEL R2, RZ, 0x1, P0 ;  /* 0x00000001ff027807 */ /* 0x000fe20000000000 */
[----:B------:R-:W-:Y:S01]  /*7b40*/  UIADD3 UR50, UPT, UPT, UR43, UR49, URZ ;  /* 0x000000312b327290 */ /* 0x000fe2000fffe0ff */
[----:B------:R-:W-:Y:S02]  /*7b50*/  SEL R0, RZ, 0x1, P1 ;  /* 0x00000001ff007807 */ /* 0x000fe40000800000 */
[----:B------:R-:W-:Y:S02]  /*7b60*/  LOP3.LUT R152, R152, R2, RZ, 0x3c, !PT ;  /* 0x0000000298987212 */ /* 0x000fe400078e3cff */
[----:B------:R-:W-:Y:S02]  /*7b70*/  LOP3.LUT R153, R153, R0, RZ, 0x3c, !PT ;  /* 0x0000000099997212 */ /* 0x000fe400078e3cff */
[----:B------:R-:W-:Y:S02]  /*7b80*/  SEL R150, R150, RZ, P0 ;  /* 0x000000ff96967207 */ /* 0x000fe40000000000 */
[----:B------:R-:W-:Y:S01]  /*7b90*/  SEL R68, R68, RZ, P1 ;  /* 0x000000ff44447207 */ /* 0x000fe20000800000 */
[----:B------:R-:W-:Y:S01]  /*7ba0*/  UMOV UR36, UR60 ;  /* 0x0000003c00247c82 */ /* 0x000fe20008000000 */
[----:B------:R-:W-:Y:S05]  /*7bb0*/  BRA.U UP0, `(.L_x_119) ;  /* 0xffffffdd000c7547 */ /* 0x000fea000b83ffff */
[----:B------:R-:W-:Y:S05]  /*7bc0*/  EXIT ;  /* 0x000000000000794d */ /* 0x000fea0003800000 */
.L_x_25:
[----:B--2---:R2:W3:Y:S02]  /*7bd0*/  SYNCS.PHASECHK.TRANS64.TRYWAIT P0, [R0+URZ+0x130], R2 ;  /* 0x00013002000075a7 */ /* 0x0044e400080011ff */
[----:B---3--:R-:W-:Y:S05]  /*7be0*/  @!P0 NANOSLEEP.SYNCS 0x989680 ;  /* 0x009896800000895d */ /* 0x008fea0003900000 */
[----:B------:R-:W3:Y:S02]  /*7bf0*/  @!P0 SYNCS.PHASECHK.TRANS64 P0, [R0+URZ+0x130], R2 ;  /* 0x00013002000085a7 */ /* 0x000ee400080010ff */
[----:B---3--:R-:W-:Y:S05]  /*7c00*/  @!P0 BRA `(.L_x_25) ;  /* 0xfffffffc00f08947 */ /* 0x008fea000383ffff */
[----:B------:R-:W-:Y:S05]  /*7c10*/  BRA `(.L_x_120) ;  /* 0xffffffa000287947 */ /* 0x000fea000383ffff */
.L_x_28:
[----:B-1----:R-:W-:-:S07]  /*7c20*/  MOV R0, UR33 ;  /* 0x0000002100007c02 */ /* 0x002fce0008000f00 */
.L_x_121:
[----:B-1----:R1:W2:Y:S02]  /*7c30*/  SYNCS.PHASECHK.TRANS64.TRYWAIT P0, [R0+URZ+0x50], R3 ;  /* 0x00005003000075a7 */ /* 0x0022a400080011ff */
[----:B--2---:R-:W-:Y:S05]  /*7c40*/  @!P0 NANOSLEEP.SYNCS 0x989680 ;  /* 0x009896800000895d */ /* 0x004fea0003900000 */
[----:B------:R-:W2:Y:S02]  /*7c50*/  @!P0 SYNCS.PHASECHK.TRANS64 P0, [R0+URZ+0x50], R3 ;  /* 0x00005003000085a7 */ /* 0x000ea400080010ff */
[----:B--2---:R-:W-:Y:S05]  /*7c60*/  @!P0 BRA `(.L_x_121) ;  /* 0xfffffffc00f08947 */ /* 0x004fea000383ffff */
[----:B------:R-:W-:Y:S05]  /*7c70*/  BRA `(.L_x_27) ;  /* 0xffffffa000807947 */ /* 0x000fea000383ffff */
.L_x_35:
[----:B-1----:R-:W-:-:S07]  /*7c80*/  MOV R0, UR17 ;  /* 0x0000001100007c02 */ /* 0x002fce0008000f00 */
.L_x_122:
[----:B-1----:R1:W2:Y:S02]  /*7c90*/  SYNCS.PHASECHK.TRANS64.TRYWAIT P0, [R0+URZ+0x50], R3 ;  /* 0x00005003000075a7 */ /* 0x0022a400080011ff */
[----:B--2---:R-:W-:Y:S05]  /*7ca0*/  @!P0 NANOSLEEP.SYNCS 0x989680 ;  /* 0x009896800000895d */ /* 0x004fea0003900000 */
[----:B------:R-:W2:Y:S02]  /*7cb0*/  @!P0 SYNCS.PHASECHK.TRANS64 P0, [R0+URZ+0x50], R3 ;  /* 0x00005003000085a7 */ /* 0x000ea400080010ff */
[----:B--2---:R-:W-:Y:S05]  /*7cc0*/  @!P0 BRA `(.L_x_122) ;  /* 0xfffffffc00f08947 */ /* 0x004fea000383ffff */
[----:B------:R-:W-:Y:S05]  /*7cd0*/  BRA `(.L_x_34) ;  /* 0xffffffa400447947 */ /* 0x000fea000383ffff */
.L_x_40:
[----:B-1----:R1:W2:Y:S02]  /*7ce0*/  SYNCS.PHASECHK.TRANS64.TRYWAIT P0, [R3+URZ+0xc0], R0 ;  /* 0x0000c000030075a7 */ /* 0x0022a400080011ff */
[----:B--2---:R-:W-:Y:S05]  /*7cf0*/  @!P0 NANOSLEEP.SYNCS 0x989680 ;  /* 0x009896800000895d */ /* 0x004fea0003900000 */
[----:B------:R-:W2:Y:S02]  /*7d00*/  @!P0 SYNCS.PHASECHK.TRANS64 P0, [R3+URZ+0xc0], R0 ;  /* 0x0000c000030085a7 */ /* 0x000ea400080010ff */
[----:B--2---:R-:W-:Y:S05]  /*7d10*/  @!P0 BRA `(.L_x_40) ;  /* 0xfffffffc00f08947 */ /* 0x004fea000383ffff */
[----:B------:R-:W-:Y:S05]  /*7d20*/  BRA `(.L_x_123) ;  /* 0xffffffa400f07947 */ /* 0x000fea000383ffff */
.L_x_44:
[----:B------:R-:W-:-:S07]  /*7d30*/  MOV R0, UR4 ;  /* 0x0000000400007c02 */ /* 0x000fce0008000f00 */
.L_x_124:
[----:B-1----:R1:W2:Y:S02]  /*7d40*/  SYNCS.PHASECHK.TRANS64.TRYWAIT P0, [R0+URZ], R2 ;  /* 0x00000002000075a7 */ /* 0x0022a400080011ff */
[----:B--2---:R-:W-:Y:S05]  /*7d50*/  @!P0 NANOSLEEP.SYNCS 0x989680 ;  /* 0x009896800000895d */ /* 0x004fea0003900000 */
[----:B------:R-:W2:Y:S02]  /*7d60*/  @!P0 SYNCS.PHASECHK.TRANS64 P0, [R0+URZ], R2 ;  /* 0x00000002000085a7 */ /* 0x000ea400080010ff */
[----:B--2---:R-:W-:Y:S05]  /*7d70*/  @!P0 BRA `(.L_x_124) ;  /* 0xfffffffc00f08947 */ /* 0x004fea000383ffff */
[----:B------:R-:W-:Y:S05]  /*7d80*/  BRA `(.L_x_125) ;  /* 0xffffffac00747947 */ /* 0x000fea000383ffff */
.L_x_45:
[----:B------:R-:W-:-:S07]  /*7d90*/  MOV R0, UR4 ;  /* 0x0000000400007c02 */ /* 0x000fce0008000f00 */
.L_x_126:
[----:B-1----:R1:W2:Y:S02]  /*7da0*/  SYNCS.PHASECHK.TRANS64.TRYWAIT P0, [R0+URZ], R3 ;  /* 0x00000003000075a7 */ /* 0x0022a400080011ff */
[----:B--2---:R-:W-:Y:S05]  /*7db0*/  @!P0 NANOSLEEP.SYNCS 0x989680 ;  /* 0x009896800000895d */ /* 0x004fea0003900000 */
[----:B------:R-:W2:Y:S02]  /*7dc0*/  @!P0 SYNCS.PHASECHK.TRANS64 P0, [R0+URZ], R3 ;  /* 0x00000003000085a7 */ /* 0x000ea400080010ff */
[----:B--2---:R-:W-:Y:S05]  /*7dd0*/  @!P0 BRA `(.L_x_126) ;  /* 0xfffffffc00f08947 */ /* 0x004fea000383ffff */
[----:B------:R-:W-:Y:S05]  /*7de0*/  BRA `(.L_x_127) ;  /* 0xffffffac00807947 */ /* 0x000fea000383ffff */
.L_x_46:
[----:B------:R-:W-:-:S07]  /*7df0*/  MOV R0, UR4 ;  /* 0x0000000400007c02 */ /* 0x000fce0008000f00 */
.L_x_128:
[----:B-1----:R1:W2:Y:S02]  /*7e00*/  SYNCS.PHASECHK.TRANS64.TRYWAIT P0, [R0+URZ], R3 ;  /* 0x00000003000075a7 */ /* 0x0022a400080011ff */
[----:B--2---:R-:W-:Y:S05]  /*7e10*/  @!P0 NANOSLEEP.SYNCS 0x989680 ;  /* 0x009896800000895d */ /* 0x004fea0003900000 */
[----:B------:R-:W2:Y:S02]  /*7e20*/  @!P0 SYNCS.PHASECHK.TRANS64 P0, [R0+URZ], R3 ;  /* 0x00000003000085a7 */ /* 0x000ea400080010ff */
[----:B--2---:R-:W-:Y:S05]  /*7e30*/  @!P0 BRA `(.L_x_128) ;  /* 0xfffffffc00f08947 */ /* 0x004fea000383ffff */
[----:B------:R-:W-:Y:S05]  /*7e40*/  BRA `(.L_x_129) ;  /* 0xffffffac008c7947 */ /* 0x000fea000383ffff */
.L_x_47:
[----:B------:R-:W-:-:S07]  /*7e50*/  MOV R0, UR4 ;  /* 0x0000000400007c02 */ /* 0x000fce0008000f00 */
.L_x_130:
[----:B-1----:R1:W2:Y:S02]  /*7e60*/  SYNCS.PHASECHK.TRANS64.TRYWAIT P0, [R0+URZ], R3 ;  /* 0x00000003000075a7 */ /* 0x0022a400080011ff */
[----:B--2---:R-:W-:Y:S05]  /*7e70*/  @!P0 NANOSLEEP.SYNCS 0x989680 ;  /* 0x009896800000895d */ /* 0x004fea0003900000 */
[----:B------:R-:W2:Y:S02]  /*7e80*/  @!P0 SYNCS.PHASECHK.TRANS64 P0, [R0+URZ], R3 ;  /* 0x00000003000085a7 */ /* 0x000ea400080010ff */
[----:B--2---:R-:W-:Y:S05]  /*7e90*/  @!P0 BRA `(.L_x_130) ;  /* 0xfffffffc00f08947 */ /* 0x004fea000383ffff */
[----:B------:R-:W-:Y:S05]  /*7ea0*/  BRA `(.L_x_131) ;  /* 0xffffffac00987947 */ /* 0x000fea000383ffff */
.L_x_48:
[----:B------:R-:W-:-:S07]  /*7eb0*/  MOV R0, UR4 ;  /* 0x0000000400007c02 */ /* 0x000fce0008000f00 */
.L_x_132:
[----:B-1----:R1:W2:Y:S02]  /*7ec0*/  SYNCS.PHASECHK.TRANS64.TRYWAIT P0, [R0+URZ], R3 ;  /* 0x00000003000075a7 */ /* 0x0022a400080011ff */
[----:B--2---:R-:W-:Y:S05]  /*7ed0*/  @!P0 NANOSLEEP.SYNCS 0x989680 ;  /* 0x009896800000895d */ /* 0x004fea0003900000 */
[----:B------:R-:W2:Y:S02]  /*7ee0*/  @!P0 SYNCS.PHASECHK.TRANS64 P0, [R0+URZ], R3 ;  /* 0x00000003000085a7 */ /* 0x000ea400080010ff */
[----:B--2---:R-:W-:Y:S05]  /*7ef0*/  @!P0 BRA `(.L_x_132) ;  /* 0xfffffffc00f08947 */ /* 0x004fea000383ffff */
[----:B------:R-:W-:Y:S05]  /*7f00*/  BRA `(.L_x_133) ;  /* 0xffffffac00a47947 */ /* 0x000fea000383ffff */
.L_x_49:
[----:B------:R-:W-:-:S07]  /*7f10*/  MOV R0, UR4 ;  /* 0x0000000400007c02 */ /* 0x000fce0008000f00 */
.L_x_134:
[----:B-1----:R1:W2:Y:S02]  /*7f20*/  SYNCS.PHASECHK.TRANS64.TRYWAIT P0, [R0+URZ], R3 ;  /* 0x00000003000075a7 */ /* 0x0022a400080011ff */
[----:B--2---:R-:W-:Y:S05]  /*7f30*/  @!P0 NANOSLEEP.SYNCS 0x989680 ;  /* 0x009896800000895d */ /* 0x004fea0003900000 */
[----:B------:R-:W2:Y:S02]  /*7f40*/  @!P0 SYNCS.PHASECHK.TRANS64 P0, [R0+URZ], R3 ;  /* 0x00000003000085a7 */ /* 0x000ea400080010ff */
[----:B--2---:R-:W-:Y:S05]  /*7f50*/  @!P0 BRA `(.L_x_134) ;  /* 0xfffffffc00f08947 */ /* 0x004fea000383ffff */
[----:B------:R-:W-:Y:S05]  /*7f60*/  BRA `(.L_x_135) ;  /* 0xffffffac00b07947 */ /* 0x000fea000383ffff */
.L_x_50:
[----:B------:R-:W-:-:S07]  /*7f70*/  MOV R0, UR4 ;  /* 0x0000000400007c02 */ /* 0x000fce0008000f00 */
.L_x_136:
[----:B-1----:R1:W2:Y:S02]  /*7f80*/  SYNCS.PHASECHK.TRANS64.TRYWAIT P0, [R0+URZ], R3 ;  /* 0x00000003000075a7 */ /* 0x0022a400080011ff */
[----:B--2---:R-:W-:Y:S05]  /*7f90*/  @!P0 NANOSLEEP.SYNCS 0x989680 ;  /* 0x009896800000895d */ /* 0x004fea0003900000 */
[----:B------:R-:W2:Y:S02]  /*7fa0*/  @!P0 SYNCS.PHASECHK.TRANS64 P0, [R0+URZ], R3 ;  /* 0x00000003000085a7 */ /* 0x000ea400080010ff */
[----:B--2---:R-:W-:Y:S05]  /*7fb0*/  @!P0 BRA `(.L_x_136) ;  /* 0xfffffffc00f08947 */ /* 0x004fea000383ffff */
[----:B------:R-:W-:Y:S05]  /*7fc0*/  BRA `(.L_x_137) ;  /* 0xffffffac00bc7947 */ /* 0x000fea000383ffff */
.L_x_51:
[----:B------:R-:W-:-:S07]  /*7fd0*/  MOV R0, UR4 ;  /* 0x0000000400007c02 */ /* 0x000fce0008000f00 */
.L_x_138:
[----:B-1----:R1:W2:Y:S02]  /*7fe0*/  SYNCS.PHASECHK.TRANS64.TRYWAIT P0, [R0+URZ], R3 ;  /* 0x00000003000075a7 */ /* 0x0022a400080011ff */
[----:B--2---:R-:W-:Y:S05]  /*7ff0*/  @!P0 NANOSLEEP.SYNCS 0x989680 ;  /* 0x009896800000895d */ /* 0x004fea0003900000 */
[----:B------:R-:W2:Y:S02]  /*8000*/  @!P0 SYNCS.PHASECHK.TRANS64 P0, [R0+URZ], R3 ;  /* 0x00000003000085a7 */ /* 0x000ea400080010ff */
[----:B--2---:R-:W-:Y:S05]  /*8010*/  @!P0 BRA `(.L_x_138) ;  /* 0xfffffffc00f08947 */ /* 0x004fea000383ffff */
[----:B------:R-:W-:Y:S05]  /*8020*/  BRA `(.L_x_139) ;  /* 0xffffffac00c87947 */ /* 0x000fea000383ffff */
.L_x_52:
[----:B------:R-:W-:-:S07]  /*8030*/  MOV R0, UR4 ;  /* 0x0000000400007c02 */ /* 0x000fce0008000f00 */
.L_x_140:
[----:B-1----:R1:W2:Y:S02]  /*8040*/  SYNCS.PHASECHK.TRANS64.TRYWAIT P0, [R0+URZ], R3 ;  /* 0x00000003000075a7 */ /* 0x0022a400080011ff */
[----:B--2---:R-:W-:Y:S05]  /*8050*/  @!P0 NANOSLEEP.SYNCS 0x989680 ;  /* 0x009896800000895d */ /* 0x004fea0003900000 */
[----:B------:R-:W2:Y:S02]  /*8060*/  @!P0 SYNCS.PHASECHK.TRANS64 P0, [R0+URZ], R3 ;  /* 0x00000003000085a7 */ /* 0x000ea400080010ff */
[----:B--2---:R-:W-:Y:S05]  /*8070*/  @!P0 BRA `(.L_x_140) ;  /* 0xfffffffc00f08947 */ /* 0x004fea000383ffff */
[----:B------:R-:W-:Y:S05]  /*8080*/  BRA `(.L_x_141) ;  /* 0xffffffac00d47947 */ /* 0x000fea000383ffff */
.L_x_55:
[----:B-1----:R1:W2:Y:S02]  /*8090*/  SYNCS.PHASECHK.TRANS64.TRYWAIT P0, [R2+URZ+0x120], R4 ;  /* 0x00012004020075a7 */ /* 0x0022a400080011ff */
[----:B--2---:R-:W-:Y:S05]  /*80a0*/  @!P0 NANOSLEEP.SYNCS 0x989680 ;  /* 0x009896800000895d */ /* 0x004fea0003900000 */
[----:B------:R-:W2:Y:S02]  /*80b0*/  @!P0 SYNCS.PHASECHK.TRANS64 P0, [R2+URZ+0x120], R4 ;  /* 0x00012004020085a7 */ /* 0x000ea400080010ff */
[----:B--2---:R-:W-:Y:S05]  /*80c0*/  @!P0 BRA `(.L_x_55) ;  /* 0xfffffffc00f08947 */ /* 0x004fea000383ffff */
[----:B------:R-:W-:Y:S05]  /*80d0*/  BRA `(.L_x_142) ;  /* 0xffffffb000307947 */ /* 0x000fea000383ffff */
.L_x_56:
[----:B------:R-:W-:-:S07]  /*80e0*/  MOV R2, UR5 ;  /* 0x0000000500027c02 */ /* 0x000fce0008000f00 */
.L_x_143:
[----:B-1----:R1:W2:Y:S02]  /*80f0*/  SYNCS.PHASECHK.TRANS64.TRYWAIT P0, [R2+URZ+0xd0], R5 ;  /* 0x0000d005020075a7 */ /* 0x0022a400080011ff */
[----:B--2---:R-:W-:Y:S05]  /*8100*/  @!P0 NANOSLEEP.SYNCS 0x989680 ;  /* 0x009896800000895d */ /* 0x004fea0003900000 */
[----:B------:R-:W2:Y:S02]  /*8110*/  @!P0 SYNCS.PHASECHK.TRANS64 P0, [R2+URZ+0xd0], R5 ;  /* 0x0000d005020085a7 */ /* 0x000ea400080010ff */
[----:B--2---:R-:W-:Y:S05]  /*8120*/  @!P0 BRA `(.L_x_143) ;  /* 0xfffffffc00f08947 */ /* 0x004fea000383ffff */
[----:B------:R-:W-:Y:S05]  /*8130*/  BRA `(.L_x_144) ;  /* 0xffffffb000407947 */ /* 0x000fea000383ffff */
.L_x_57:
[----:B-1----:R1:W2:Y:S02]  /*8140*/  SYNCS.PHASECHK.TRANS64.TRYWAIT P1, [R2+URZ+0xc0], R4 ;  /* 0x0000c004020075a7 */ /* 0x0022a400080211ff */
[----:B--2---:R-:W-:Y:S05]  /*8150*/  @!P1 NANOSLEEP.SYNCS 0x989680 ;  /* 0x009896800000995d */ /* 0x004fea0003900000 */
[----:B------:R-:W2:Y:S02]  /*8160*/  @!P1 SYNCS.PHASECHK.TRANS64 P1, [R2+URZ+0xc0], R4 ;  /* 0x0000c004020095a7 */ /* 0x000ea400080210ff */
[----:B--2---:R-:W-:Y:S05]  /*8170*/  @!P1 BRA `(.L_x_57) ;  /* 0xfffffffc00f09947 */ /* 0x004fea000383ffff */
[----:B------:R-:W-:Y:S05]  /*8180*/  BRA `(.L_x_145) ;  /* 0xffffffb000707947 */ /* 0x000fea000383ffff */
.L_x_60:
[----:B------:R-:W-:-:S07]  /*8190*/  MOV R0, UR5 ;  /* 0x0000000500007c02 */ /* 0x000fce0008000f00 */
.L_x_146:
[----:B-1----:R1:W2:Y:S02]  /*81a0*/  SYNCS.PHASECHK.TRANS64.TRYWAIT P0, [R0+URZ+0xd0], R2 ;  /* 0x0000d002000075a7 */ /* 0x0022a400080011ff */
[----:B--2---:R-:W-:Y:S05]  /*81b0*/  @!P0 NANOSLEEP.SYNCS 0x989680 ;  /* 0x009896800000895d */ /* 0x004fea0003900000 */
[----:B------:R-:W2:Y:S02]  /*81c0*/  @!P0 SYNCS.PHASECHK.TRANS64 P0, [R0+URZ+0xd0], R2 ;  /* 0x0000d002000085a7 */ /* 0x000ea400080010ff */
[----:B--2---:R-:W-:Y:S05]  /*81d0*/  @!P0 BRA `(.L_x_146) ;  /* 0xfffffffc00f08947 */ /* 0x004fea000383ffff */
[----:B------:R-:W-:Y:S05]  /*81e0*/  BRA `(.L_x_59) ;  /* 0xffffffb000c47947 */ /* 0x000fea000383ffff */
.L_x_69:
[----:B-1----:R-:W-:-:S04]  /*81f0*/  MOV R5, UR4 ;  /* 0x0000000400057c02 */ /* 0x002fc80008000f00 */
[----:B------:R1:W2:Y:S03]  /*8200*/  SYNCS.PHASECHK.TRANS64.TRYWAIT P0, [R5+URZ+0x8], R6 ;  /* 0x00000806050075a7 */ /* 0x0002a600080011ff */
[----:B--2---:R-:W-:Y:S05]  /*8210*/  @!P0 NANOSLEEP.SYNCS 0x989680 ;  /* 0x009896800000895d */ /* 0x004fea0003900000 */
[----:B------:R-:W2:Y:S02]  /*8220*/  @!P0 SYNCS.PHASECHK.TRANS64 P0, [R5+URZ+0x8], R6 ;  /* 0x00000806050085a7 */ /* 0x000ea400080010ff */
[----:B--2---:R-:W-:Y:S05]  /*8230*/  @!P0 BRA `(.L_x_69) ;  /* 0xfffffffc00ec8947 */ /* 0x004fea000383ffff */
[----:B------:R-:W-:Y:S05]  /*8240*/  BRA `(.L_x_68) ;  /* 0xffffffb400787947 */ /* 0x000fea000383ffff */
.L_x_71:
[----:B------:R-:W-:Y:S01]  /*8250*/  BSSY B0, `(.L_x_147) ;  /* 0x0000006000007945 */ /* 0x000fe20003800000 */
[----:B------:R-:W-:-:S07]  /*8260*/  MOV R15, 0xffffffff ;  /* 0xffffffff000f7802 */ /* 0x000fce0000000f00 */
[----:B-1---5:R-:W-:Y:S05]  /*8270*/  WARPSYNC.COLLECTIVE R15, `(.L_x_148) ;  /* 0x000000000f0c7348 */ /* 0x022fea0003c00000 */
[----:B------:R-:W-:Y:S02]  /*8280*/  ELECT P6, UR79, PT ;  /* 0x00000000004f782f */ /* 0x000fe400038c0000 */
[----:B------:R-:W-:Y:S01]  /*8290*/  MOV R14, UR79 ;  /* 0x0000004f000e7c02 */ /* 0x000fe20008000f00 */
[----:B-1---5:R-:W-:Y:S10]  /*82a0*/  ENDCOLLECTIVE ;  /* 0x000000000000791b */ /* 0x022ff40003800000 */
.L_x_148:
[----:B------:R-:W-:Y:S05]  /*82b0*/  BSYNC B0 ;  /* 0x0000000000007941 */ /* 0x000fea0003800000 */
.L_x_147:
[----:B------:R-:W-:Y:S01]  /*82c0*/  PLOP3.LUT P0, PT, P6, PT, PT, 0x80, 0x8 ;  /* 0x000000000008781c */ /* 0x000fe2000370f070 */
[----:B------:R-:W-:-:S12]  /*82d0*/  BRA `(.L_x_149) ;  /* 0xffffffb400a47947 */ /* 0x000fd8000383ffff */
.L_x_73:
[----:B-1----:R-:W-:-:S04]  /*82e0*/  MOV R0, UR4 ;  /* 0x0000000400007c02 */ /* 0x002fc80008000f00 */
[----:B------:R1:W2:Y:S03]  /*82f0*/  SYNCS.PHASECHK.TRANS64.TRYWAIT P0, [R0+URZ+0x8], R4 ;  /* 0x00000804000075a7 */ /* 0x0002a600080011ff */
[----:B--2---:R-:W-:Y:S05]  /*8300*/  @!P0 NANOSLEEP.SYNCS 0x989680 ;  /* 0x009896800000895d */ /* 0x004fea0003900000 */
[----:B------:R-:W2:Y:S02]  /*8310*/  @!P0 SYNCS.PHASECHK.TRANS64 P0, [R0+URZ+0x8], R4 ;  /* 0x00000804000085a7 */ /* 0x000ea400080010ff */
[----:B--2---:R-:W-:Y:S05]  /*8320*/  @!P0 BRA `(.L_x_73) ;  /* 0xfffffffc00ec8947 */ /* 0x004fea000383ffff */
[----:B------:R-:W-:Y:S05]  /*8330*/  BRA `(.L_x_72) ;  /* 0xffffffb400a87947 */ /* 0x000fea000383ffff */
.L_x_74:
[----:B-1----:R1:W2:Y:S02]  /*8340*/  SYNCS.PHASECHK.TRANS64.TRYWAIT P0, [R0+URZ+0xc0], R4 ;  /* 0x0000c004000075a7 */ /* 0x0022a400080011ff */
[----:B--2---:R-:W-:Y:S05]  /*8350*/  @!P0 NANOSLEEP.SYNCS 0x989680 ;  /* 0x009896800000895d */ /* 0x004fea0003900000 */
[----:B------:R-:W2:Y:S02]  /*8360*/  @!P0 SYNCS.PHASECHK.TRANS64 P0, [R0+URZ+0xc0], R4 ;  /* 0x0000c004000085a7 */ /* 0x000ea400080010ff */
[----:B--2---:R-:W-:Y:S05]  /*8370*/  @!P0 BRA `(.L_x_74) ;  /* 0xfffffffc00f08947 */ /* 0x004fea000383ffff */
[----:B------:R-:W-:Y:S05]  /*8380*/  BRA `(.L_x_150) ;  /* 0xffffffb800947947 */ /* 0x000fea000383ffff */
.L_x_76:
[----:B------:R-:W-:-:S07]  /*8390*/  MOV R0, UR7 ;  /* 0x0000000700007c02 */ /* 0x000fce0008000f00 */
.L_x_151:
[----:B-1----:R1:W2:Y:S02]  /*83a0*/  SYNCS.PHASECHK.TRANS64.TRYWAIT P0, [R0+URZ+0x100], R4 ;  /* 0x00010004000075a7 */ /* 0x0022a400080011ff */
[----:B--2---:R-:W-:Y:S05]  /*83b0*/  @!P0 NANOSLEEP.SYNCS 0x989680 ;  /* 0x009896800000895d */ /* 0x004fea0003900000 */
[----:B------:R-:W2:Y:S02]  /*83c0*/  @!P0 SYNCS.PHASECHK.TRANS64 P0, [R0+URZ+0x100], R4 ;  /* 0x00010004000085a7 */ /* 0x000ea400080010ff */
[----:B--2---:R-:W-:Y:S05]  /*83d0*/  @!P0 BRA `(.L_x_151) ;  /* 0xfffffffc00f08947 */ /* 0x004fea000383ffff */
[----:B------:R-:W-:Y:S05]  /*83e0*/  BRA `(.L_x_152) ;  /* 0xffffffb800e07947 */ /* 0x000fea000383ffff */
.L_x_79:
[----:B------:R-:W-:Y:S07]  /*83f0*/  MOV R0, UR6 ;  /* 0x0000000600007c02 */ /* 0x000fee0008000f00 */
.L_x_153:
[----:B-1----:R1:W2:Y:S02]  /*8400*/  SYNCS.PHASECHK.TRANS64.TRYWAIT P0, [R0+URZ], R4 ;  /* 0x00000004000075a7 */ /* 0x0022a400080011ff */
[----:B--2---:R-:W-:Y:S05]  /*8410*/  @!P0 NANOSLEEP.SYNCS 0x989680 ;  /* 0x009896800000895d */ /* 0x004fea0003900000 */
[----:B------:R-:W2:Y:S02]  /*8420*/  @!P0 SYNCS.PHASECHK.TRANS64 P0, [R0+URZ], R4 ;  /* 0x00000004000085a7 */ /* 0x000ea400080010ff */
[----:B--2---:R-:W-:Y:S05]  /*8430*/  @!P0 BRA `(.L_x_153) ;  /* 0xfffffffc00f08947 */ /* 0x004fea000383ffff */
[----:B------:R-:W-:Y:S05]  /*8440*/  BRA `(.L_x_78) ;  /* 0xffffffb800f47947 */ /* 0x000fea000383ffff */
.L_x_83:
[----:B-1----:R-:W-:-:S07]  /*8450*/  MOV R0, UR7 ;  /* 0x0000000700007c02 */ /* 0x002fce0008000f00 */
.L_x_154:
[----:B-1----:R1:W2:Y:S02]  /*8460*/  SYNCS.PHASECHK.TRANS64.TRYWAIT P0, [R0+URZ], R2 ;  /* 0x00000002000075a7 */ /* 0x0022a400080011ff */
[----:B--2---:R-:W-:Y:S05]  /*8470*/  @!P0 NANOSLEEP.SYNCS 0x989680 ;  /* 0x009896800000895d */ /* 0x004fea0003900000 */
[----:B------:R-:W2:Y:S02]  /*8480*/  @!P0 SYNCS.PHASECHK.TRANS64 P0, [R0+URZ], R2 ;  /* 0x00000002000085a7 */ /* 0x000ea400080010ff */
[----:B--2---:R-:W-:Y:S05]  /*8490*/  @!P0 BRA `(.L_x_154) ;  /* 0xfffffffc00f08947 */ /* 0x004fea000383ffff */
[----:B------:R-:W-:Y:S05]  /*84a0*/  BRA `(.L_x_155) ;  /* 0xffffffbc00e87947 */ /* 0x000fea000383ffff */
.L_x_84:
[----:B------:R-:W-:-:S07]  /*84b0*/  MOV R0, UR7 ;  /* 0x0000000700007c02 */ /* 0x000fce0008000f00 */
.L_x_156:
[----:B-1----:R1:W2:Y:S02]  /*84c0*/  SYNCS.PHASECHK.TRANS64.TRYWAIT P0, [R0+URZ], R3 ;  /* 0x00000003000075a7 */ /* 0x0022a400080011ff */
[----:B--2---:R-:W-:Y:S05]  /*84d0*/  @!P0 NANOSLEEP.SYNCS 0x989680 ;  /* 0x009896800000895d */ /* 0x004fea0003900000 */
[----:B------:R-:W2:Y:S02]  /*84e0*/  @!P0 SYNCS.PHASECHK.TRANS64 P0, [R0+URZ], R3 ;  /* 0x00000003000085a7 */ /* 0x000ea400080010ff */
[----:B--2---:R-:W-:Y:S05]  /*84f0*/  @!P0 BRA `(.L_x_156) ;  /* 0xfffffffc00f08947 */ /* 0x004fea000383ffff */
[----:B------:R-:W-:Y:S05]  /*8500*/  BRA `(.L_x_157) ;  /* 0xffffffbc00f47947 */ /* 0x000fea000383ffff */
.L_x_85:
[----:B------:R-:W-:-:S07]  /*8510*/  MOV R0, UR7 ;  /* 0x0000000700007c02 */ /* 0x000fce0008000f00 */
.L_x_158:
[----:B-1----:R1:W2:Y:S02]  /*8520*/  SYNCS.PHASECHK.TRANS64.TRYWAIT P0, [R0+URZ], R3 ;  /* 0x00000003000075a7 */ /* 0x0022a400080011ff */
[----:B--2---:R-:W-:Y:S05]  /*8530*/  @!P0 NANOSLEEP.SYNCS 0x989680 ;  /* 0x009896800000895d */ /* 0x004fea0003900000 */
[----:B------:R-:W2:Y:S02]  /*8540*/  @!P0 SYNCS.PHASECHK.TRANS64 P0, [R0+URZ], R3 ;  /* 0x00000003000085a7 */ /* 0x000ea400080010ff */
[----:B--2---:R-:W-:Y:S05]  /*8550*/  @!P0 BRA `(.L_x_158) ;  /* 0xfffffffc00f08947 */ /* 0x004fea000383ffff */
[----:B------:R-:W-:Y:S05]  /*8560*/  BRA `(.L_x_159) ;  /* 0xffffffc000007947 */ /* 0x000fea000383ffff */
.L_x_88:
[----:B------:R-:W-:-:S07]  /*8570*/  MOV R0, UR5 ;  /* 0x0000000500007c02 */ /* 0x000fce0008000f00 */
.L_x_160:
[----:B-1----:R1:W2:Y:S02]  /*8580*/  SYNCS.PHASECHK.TRANS64.TRYWAIT P1, [R0+URZ+0x140], R2 ;  /* 0x00014002000075a7 */ /* 0x0022a400080211ff */
[----:B--2---:R-:W-:Y:S05]  /*8590*/  @!P1 NANOSLEEP.SYNCS 0x989680 ;  /* 0x009896800000995d */ /* 0x004fea0003900000 */
[----:B------:R-:W2:Y:S02]  /*85a0*/  @!P1 SYNCS.PHASECHK.TRANS64 P1, [R0+URZ+0x140], R2 ;  /* 0x00014002000095a7 */ /* 0x000ea400080210ff */
[----:B--2---:R-:W-:Y:S05]  /*85b0*/  @!P1 BRA `(.L_x_160) ;  /* 0xfffffffc00f09947 */ /* 0x004fea000383ffff */
[----:B------:R-:W-:Y:S05]  /*85c0*/  BRA `(.L_x_161) ;  /* 0xffffffc0004c7947 */ /* 0x000fea000383ffff */
.L_x_93:
[----:B---3--:R3:W1:Y:S02]  /*85d0*/  SYNCS.PHASECHK.TRANS64.TRYWAIT P0, [R7+URZ+0xc0], R0 ;  /* 0x0000c000070075a7 */ /* 0x00866400080011ff */
[----:B-1----:R-:W-:Y:S05]  /*85e0*/  @!P0 NANOSLEEP.SYNCS 0x989680 ;  /* 0x009896800000895d */ /* 0x002fea0003900000 */
[----:B------:R-:W1:Y:S02]  /*85f0*/  @!P0 SYNCS.PHASECHK.TRANS64 P0, [R7+URZ+0xc0], R0 ;  /* 0x0000c000070085a7 */ /* 0x000e6400080010ff */
[----:B-1----:R-:W-:Y:S05]  /*8600*/  @!P0 BRA `(.L_x_93) ;  /* 0xfffffffc00f08947 */ /* 0x002fea000383ffff */
[----:B------:R-:W-:Y:S05]  /*8610*/  BRA `(.L_x_162) ;  /* 0xffffffc400647947 */ /* 0x000fea000383ffff */
.L_x_96:
[----:B-1----:R-:W-:Y:S07]  /*8620*/  MOV R0, UR19 ;  /* 0x0000001300007c02 */ /* 0x002fee0008000f00 */
.L_x_163:
[----:B-1----:R1:W2:Y:S02]  /*8630*/  SYNCS.PHASECHK.TRANS64.TRYWAIT P2, [R0+URZ+0xb8], R7 ;  /* 0x0000b807000075a7 */ /* 0x0022a400080411ff */
[----:B--2---:R-:W-:Y:S05]  /*8640*/  @!P2 NANOSLEEP.SYNCS 0x989680 ;  /* 0x009896800000a95d */ /* 0x004fea0003900000 */
[----:B------:R-:W2:Y:S02]  /*8650*/  @!P2 SYNCS.PHASECHK.TRANS64 P2, [R0+URZ+0xb8], R7 ;  /* 0x0000b8070000a5a7 */ /* 0x000ea400080410ff */
[----:B--2---:R-:W-:Y:S05]  /*8660*/  @!P2 BRA `(.L_x_163) ;  /* 0xfffffffc00f0a947 */ /* 0x004fea000383ffff */
[----:B------:R-:W-:Y:S05]  /*8670*/  BRA `(.L_x_95) ;  /* 0xffffffc800ac7947 */ /* 0x000fea000383ffff */
.L_x_99:
[----:B-1----:R-:W-:Y:S07]  /*8680*/  MOV R0, UR19 ;  /* 0x0000001300007c02 */ /* 0x002fee0008000f00 */
.L_x_164:
[----:B-1----:R1:W2:Y:S02]  /*8690*/  SYNCS.PHASECHK.TRANS64.TRYWAIT P0, [R0+URZ+0xa8], R6 ;  /* 0x0000a806000075a7 */ /* 0x0022a400080011ff */
[----:B--2---:R-:W-:Y:S05]  /*86a0*/  @!P0 NANOSLEEP.SYNCS 0x989680 ;  /* 0x009896800000895d */ /* 0x004fea0003900000 */
[----:B------:R-:W2:Y:S02]  /*86b0*/  @!P0 SYNCS.PHASECHK.TRANS64 P0, [R0+URZ+0xa8], R6 ;  /* 0x0000a806000085a7 */ /* 0x000ea400080010ff */
[----:B--2---:R-:W-:Y:S05]  /*86c0*/  @!P0 BRA `(.L_x_164) ;  /* 0xfffffffc00f08947 */ /* 0x004fea000383ffff */
[----:B------:R-:W-:Y:S05]  /*86d0*/  BRA `(.L_x_165) ;  /* 0xffffffc800f87947 */ /* 0x000fea000383ffff */
.L_x_102:
[----:B--2---:R2:W4:Y:S02]  /*86e0*/  SYNCS.PHASECHK.TRANS64.TRYWAIT P0, [R3+URZ+0xc0], R0 ;  /* 0x0000c000030075a7 */ /* 0x00452400080011ff */
[----:B----4-:R-:W-:Y:S05]  /*86f0*/  @!P0 NANOSLEEP.SYNCS 0x989680 ;  /* 0x009896800000895d */ /* 0x010fea0003900000 */
[----:B------:R-:W4:Y:S02]  /*8700*/  @!P0 SYNCS.PHASECHK.TRANS64 P0, [R3+URZ+0xc0], R0 ;  /* 0x0000c000030085a7 */ /* 0x000f2400080010ff */
[----:B----4-:R-:W-:Y:S05]  /*8710*/  @!P0 BRA `(.L_x_102) ;  /* 0xfffffffc00f08947 */ /* 0x010fea000383ffff */
[----:B------:R-:W-:Y:S05]  /*8720*/  BRA `(.L_x_166) ;  /* 0xffffffd000447947 */ /* 0x000fea000383ffff */
.L_x_113:
[----:B-1----:R-:W-:Y:S04]  /*8730*/  MOV R0, UR57 ;  /* 0x0000003900007c02 */ /* 0x002fe80008000f00 */
[----:B------:R1:W2:Y:S03]  /*8740*/  SYNCS.PHASECHK.TRANS64.TRYWAIT P1, [R0+URZ+0xa0], R3 ;  /* 0x0000a003000075a7 */ /* 0x0002a600080211ff */
[----:B--2---:R-:W-:Y:S05]  /*8750*/  @!P1 NANOSLEEP.SYNCS 0x989680 ;  /* 0x009896800000995d */ /* 0x004fea0003900000 */
[----:B------:R-:W2:Y:S02]  /*8760*/  @!P1 SYNCS.PHASECHK.TRANS64 P1, [R0+URZ+0xa0], R3 ;  /* 0x0000a003000095a7 */ /* 0x000ea400080210ff */
[----:B--2---:R-:W-:Y:S05]  /*8770*/  @!P1 BRA `(.L_x_113) ;  /* 0xfffffffc00ec9947 */ /* 0x004fea000383ffff */
[----:B------:R-:W-:Y:S05]  /*8780*/  BRA `(.L_x_112) ;  /* 0xffffffdc00707947 */ /* 0x000fea000383ffff */
.L_x_115:
[----:B------:R1:W1:Y:S02]  /*8790*/  SYNCS.PHASECHK.TRANS64.TRYWAIT P1, [R149+URZ+0xe0], R4 ;  /* 0x0000e004950075a7 */ /* 0x00026400080211ff */
[----:B-1----:R-:W-:Y:S05]  /*87a0*/  @!P1 NANOSLEEP.SYNCS 0x989680 ;  /* 0x009896800000995d */ /* 0x002fea0003900000 */
[----:B------:R-:W1:Y:S02]  /*87b0*/  @!P1 SYNCS.PHASECHK.TRANS64 P1, [R149+URZ+0xe0], R4 ;  /* 0x0000e004950095a7 */ /* 0x000e6400080210ff */
[----:B-1----:R-:W-:Y:S05]  /*87c0*/  @!P1 BRA `(.L_x_115) ;  /* 0xfffffffc00f09947 */ /* 0x002fea000383ffff */
[----:B------:R-:W-:Y:S05]  /*87d0*/  BRA `(.L_x_114) ;  /* 0xffffffdc00b47947 */ /* 0x000fea000383ffff */
        .weak           $__internal_0_$__cuda_sm10x_tcgen05_guardrail_trap_col_being_dealloced_not_returned_by_alloc
        .type           $__internal_0_$__cuda_sm10x_tcgen05_guardrail_trap_col_being_dealloced_not_returned_by_alloc,@function
        .size           $__internal_0_$__cuda_sm10x_tcgen05_guardrail_trap_col_being_dealloced_not_returned_by_alloc,($__internal_1_$__cuda_sm10x_tcgen05_guardrail_trap_phase_invalid_during_alloc - $__internal_0_$__cuda_sm10x_tcgen05_guardrail_trap_col_being_dealloced_not_returned_by_alloc)
$__internal_0_$__cuda_sm10x_tcgen05_guardrail_trap_col_being_dealloced_not_returned_by_alloc:
[----:B------:R-:W-:Y:S05]  /*87e0*/  BPT.TRAP 0x1 ;  /* 0x000000040000795c */ /* 0x000fea0000300000 */
[----:B------:R-:W-:-:S04]  /*87f0*/  HFMA2 R3, -RZ, RZ, 0, 0 ;  /* 0x00000000ff037431 */ /* 0x000fc800000001ff */
[----:B------:R-:W-:Y:S05]  /*8800*/  RET.REL.NODEC R2 `(_ZN7cutlass13device_kernelINS_4gemm6kernel13GemmUniversalIN4cute5tupleIJiiiiEEENS1_10collective13CollectiveMmaINS1_35MainloopSm100TmaUmmaWarpSpecializedILi10ELi2ELi4ENS5_IJNS4_1CILi4EEESB_NSA_ILi1EEEEEEEENS5_IJNSA_ILi256EEENSA_ILi64EEENSA_ILi128EEEEEEaNS5_IJlSC_lEEEaSJ_NS4_8TiledMMAINS4_8MMA_AtomIJNS4_21SM100_MMA_S8_2x1SM_SSIaaiLi256ELi64ELNS4_4UMMA5MajorE0ELSO_0ELNSN_8SaturateE0EEEEEENS4_6LayoutINS5_IJSC_SC_SC_EEENS5_IJNSA_ILi0EEESU_SU_EEEEENS5_IJNS4_10UnderscoreESX_SX_EEEEENS4_28SM100_TMA_2SM_LOAD_MULTICASTENS4_14ComposedLayoutINS4_7SwizzleILi3ELi4ELi3EEENS4_18smem_ptr_flag_bitsILi8EEENSS_INS5_IJNSA_ILi8EEESH_EEENS5_IJSH_SC_EEEEEEEvNS4_8identityES10_S1A_vS1B_EENS_8epilogue10collective18CollectiveEpilogueINS1D_23Sm100TmaWarpSpecializedILi1ELi1ELi64ELb0ELb0EEEJNS5_IJSH_SG_SH_EEENS5_IJNSS_ISH_SC_EENSS_ISG_SC_EEEEEaSJ_aSJ_NS1D_6fusion15FusionCallbacksIS1H_NS1M_17LinearCombinationIaiaiLNS_15FloatRoundStyleE2EEES1I_S1L_JEEENS4_5SM1004TMEM4LOAD26SM100_TMEM_LOAD_32dp32b64xENS4_13SM90_TMA_LOADENS11_INS12_ILi2ELi4ELi3EEES15_NSS_INS5_IJS16_SG_EEENS5_IJSG_SC_EEEEEEENS4_39AutoVectorizingCopyWithAssumedAlignmentILi128EEENS4_14SM90_TMA_STOREES21_S23_S23_EEEvvEEEEvNT_6ParamsE) ;  /* 0xffffff7402fc7950 */ /* 0x000fea0003c3ffff */
        .weak           $__internal_1_$__cuda_sm10x_tcgen05_guardrail_trap_phase_invalid_during_alloc
        .type           $__internal_1_$__cuda_sm10x_tcgen05_guardrail_trap_phase_invalid_during_alloc,@function
        .size           $__internal_1_$__cuda_sm10x_tcgen05_guardrail_trap_phase_invalid_during_alloc,($__internal_2_$__cuda_sm10x_tcgen05_guardrail_trap_unallocated_columns_being_dealloced - $__internal_1_$__cuda_sm10x_tcgen05_guardrail_trap_phase_invalid_during_alloc)
$__internal_1_$__cuda_sm10x_tcgen05_guardrail_trap_phase_invalid_during_alloc:
[----:B------:R-:W-:Y:S05]  /*8810*/  BPT.TRAP 0x1 ;  /* 0x000000040000795c */ /* 0x000fea0000300000 */
[----:B------:R-:W-:-:S04]  /*8820*/  MOV R5, 0x0 ;  /* 0x0000000000057802 */ /* 0x000fc80000000f00 */
[----:B------:R-:W-:Y:S05]  /*8830*/  RET.REL.NODEC R4 `(_ZN7cutlass13device_kernelINS_4gemm6kernel13GemmUniversalIN4cute5tupleIJiiiiEEENS1_10collective13CollectiveMmaINS1_35MainloopSm100TmaUmmaWarpSpecializedILi10ELi2ELi4ENS5_IJNS4_1CILi4EEESB_NSA_ILi1EEEEEEEENS5_IJNSA_ILi256EEENSA_ILi64EEENSA_ILi128EEEEEEaNS5_IJlSC_lEEEaSJ_NS4_8TiledMMAINS4_8MMA_AtomIJNS4_21SM100_MMA_S8_2x1SM_SSIaaiLi256ELi64ELNS4_4UMMA5MajorE0ELSO_0ELNSN_8SaturateE0EEEEEENS4_6LayoutINS5_IJSC_SC_SC_EEENS5_IJNSA_ILi0EEESU_SU_EEEEENS5_IJNS4_10UnderscoreESX_SX_EEEEENS4_28SM100_TMA_2SM_LOAD_MULTICASTENS4_14ComposedLayoutINS4_7SwizzleILi3ELi4ELi3EEENS4_18smem_ptr_flag_bitsILi8EEENSS_INS5_IJNSA_ILi8EEESH_EEENS5_IJSH_SC_EEEEEEEvNS4_8identityES10_S1A_vS1B_EENS_8epilogue10collective18CollectiveEpilogueINS1D_23Sm100TmaWarpSpecializedILi1ELi1ELi64ELb0ELb0EEEJNS5_IJSH_SG_SH_EEENS5_IJNSS_ISH_SC_EENSS_ISG_SC_EEEEEaSJ_aSJ_NS1D_6fusion15FusionCallbacksIS1H_NS1M_17LinearCombinationIaiaiLNS_15FloatRoundStyleE2EEES1I_S1L_JEEENS4_5SM1004TMEM4LOAD26SM100_TMEM_LOAD_32dp32b64xENS4_13SM90_TMA_LOADENS11_INS12_ILi2ELi4ELi3EEES15_NSS_INS5_IJS16_SG_EEENS5_IJSG_SC_EEEEEEENS4_39AutoVectorizingCopyWithAssumedAlignmentILi128EEENS4_14SM90_TMA_STOREES21_S23_S23_EEEvvEEEEvNT_6ParamsE) ;  /* 0xffffff7404f07950 */ /* 0x000fea0003c3ffff */
        .weak           $__internal_2_$__cuda_sm10x_tcgen05_guardrail_trap_unallocated_columns_being_dealloced
        .type           $__internal_2_$__cuda_sm10x_tcgen05_guardrail_trap_unallocated_columns_being_dealloced,@function
        .size           $__internal_2_$__cuda_sm10x_tcgen05_guardrail_trap_unallocated_columns_being_dealloced,(.L_x_168 - $__internal_2_$__cuda_sm10x_tcgen05_guardrail_trap_unallocated_columns_being_dealloced)
$__internal_2_$__cuda_sm10x_tcgen05_guardrail_trap_unallocated_columns_being_dealloced:
[----:B------:R-:W-:Y:S05]  /*8840*/  BPT.TRAP 0x1 ;  /* 0x000000040000795c */ /* 0x000fea0000300000 */
[----:B------:R-:W-:-:S04]  /*8850*/  HFMA2 R3, -RZ, RZ, 0, 0 ;  /* 0x00000000ff037431 */ /* 0x000fc800000001ff */
[----:B------:R-:W-:Y:S05]  /*8860*/  RET.REL.NODEC R2 `(_ZN7cutlass13device_kernelINS_4gemm6kernel13GemmUniversalIN4cute5tupleIJiiiiEEENS1_10collective13CollectiveMmaINS1_35MainloopSm100TmaUmmaWarpSpecializedILi10ELi2ELi4ENS5_IJNS4_1CILi4EEESB_NSA_ILi1EEEEEEEENS5_IJNSA_ILi256EEENSA_ILi64EEENSA_ILi128EEEEEEaNS5_IJlSC_lEEEaSJ_NS4_8TiledMMAINS4_8MMA_AtomIJNS4_21SM100_MMA_S8_2x1SM_SSIaaiLi256ELi64ELNS4_4UMMA5MajorE0ELSO_0ELNSN_8SaturateE0EEEEEENS4_6LayoutINS5_IJSC_SC_SC_EEENS5_IJNSA_ILi0EEESU_SU_EEEEENS5_IJNS4_10UnderscoreESX_SX_EEEEENS4_28SM100_TMA_2SM_LOAD_MULTICASTENS4_14ComposedLayoutINS4_7SwizzleILi3ELi4ELi3EEENS4_18smem_ptr_flag_bitsILi8EEENSS_INS5_IJNSA_ILi8EEESH_EEENS5_IJSH_SC_EEEEEEEvNS4_8identityES10_S1A_vS1B_EENS_8epilogue10collective18CollectiveEpilogueINS1D_23Sm100TmaWarpSpecializedILi1ELi1ELi64ELb0ELb0EEEJNS5_IJSH_SG_SH_EEENS5_IJNSS_ISH_SC_EENSS_ISG_SC_EEEEEaSJ_aSJ_NS1D_6fusion15FusionCallbacksIS1H_NS1M_17LinearCombinationIaiaiLNS_15FloatRoundStyleE2EEES1I_S1L_JEEENS4_5SM1004TMEM4LOAD26SM100_TMEM_LOAD_32dp32b64xENS4_13SM90_TMA_LOADENS11_INS12_ILi2ELi4ELi3EEES15_NSS_INS5_IJS16_SG_EEENS5_IJSG_SC_EEEEEEENS4_39AutoVectorizingCopyWithAssumedAlignmentILi128EEENS4_14SM90_TMA_STOREES21_S23_S23_EEEvvEEEEvNT_6ParamsE) ;  /* 0xffffff7402e47950 */ /* 0x000fea0003c3ffff */
.L_x_167:
[----:B------:R-:W-:-:S00]  /*8870*/  BRA `(.L_x_167) ;  /* 0xfffffffc00fc7947 */ /* 0x000fc0000383ffff */
[----:B------:R-:W-:-:S00]  /*8880*/  NOP ;  /* 0x0000000000007918 */ /* 0x000fc00000000000 */
[----:B------:R-:W-:-:S00]  /*8890*/  NOP ;  /* 0x0000000000007918 */ /* 0x000fc00000000000 */
[----:B------:R-:W-:-:S00]  /*88a0*/  NOP ;  /* 0x0000000000007918 */ /* 0x000fc00000000000 */
[----:B------:R-:W-:-:S00]  /*88b0*/  NOP ;  /* 0x0000000000007918 */ /* 0x000fc00000000000 */
[----:B------:R-:W-:-:S00]  /*88c0*/  NOP ;  /* 0x0000000000007918 */ /* 0x000fc00000000000 */
[----:B------:R-:W-:-:S00]  /*88d0*/  NOP ;  /* 0x0000000000007918 */ /* 0x000fc00000000000 */
[----:B------:R-:W-:-:S00]  /*88e0*/  NOP ;  /* 0x0000000000007918 */ /* 0x000fc00000000000 */
[----:B------:R-:W-:-:S00]  /*88f0*/  NOP ;  /* 0x0000000000007918 */ /* 0x000fc00000000000 */
.L_x_168:


//--------------------- .nv.global.init           --------------------------
	.section	.nv.global.init,"aw",@progbits
.nv.global.init:
	.type		$str$27,@object
	.size		$str$27,($str$28 - $str$27)
$str$27:
        /*0000*/ 	.byte	0x28, 0x61, 0x64, 0x64, 0x72, 0x65, 0x73, 0x73, 0x20, 0x26, 0x20, 0x6d, 0x61, 0x73, 0x6b, 0x29
        /*0010*/ 	.byte	0x20, 0x3d, 0x3d, 0x20, 0x30, 0x00
	.type		$str$28,@object
	.size		$str$28,($str$26 - $str$28)
$str$28:
        /*0016*/ 	.byte	0x2f, 0x74, 0x6d, 0x70, 0x2f, 0x63, 0x75, 0x74, 0x6c, 0x61, 0x73, 0x73, 0x5f, 0x73, 0x77, 0x65
        /*0026*/ 	.byte	0x65, 0x70, 0x5f, 0x73, 0x72, 0x63, 0x2f, 0x69, 0x6e, 0x63, 0x6c, 0x75, 0x64, 0x65, 0x2f, 0x63
        /*0036*/ 	.byte	0x75, 0x74, 0x65, 0x2f, 0x70, 0x6f, 0x69, 0x6e, 0x74, 0x65, 0x72, 0x5f, 0x66, 0x6c, 0x61, 0x67
        /*0046*/ 	.byte	0x67, 0x65, 0x64, 0x2e, 0x68, 0x70, 0x70, 0x00
	.type		$str$26,@object
	.size		$str$26,($str$25 - $str$26)
$str$26:
        /*004e*/ 	.byte	0x2f, 0x74, 0x6d, 0x70, 0x2f, 0x63, 0x75, 0x74, 0x6c, 0x61, 0x73, 0x73, 0x5f, 0x73, 0x77, 0x65
        /*005e*/ 	.byte	0x65, 0x70, 0x5f, 0x73, 0x72, 0x63, 0x2f, 0x69, 0x6e, 0x63, 0x6c, 0x75, 0x64, 0x65, 0x2f, 0x63
        /*006e*/ 	.byte	0x75, 0x74, 0x65, 0x2f, 0x61, 0x74, 0x6f, 0x6d, 0x2f, 0x63, 0x6f, 0x70, 0x79, 0x5f, 0x74, 0x72
        /*007e*/ 	.byte	0x61, 0x69, 0x74, 0x73, 0x5f, 0x73, 0x6d, 0x31, 0x30, 0x30, 0x2e, 0x68, 0x70, 0x70, 0x00
	.type		$str$25,@object
	.size		$str$25,(__unnamed_1 - $str$25)
$str$25:
        /*008d*/ 	.byte	0x28, 0x28, 0x75, 0x69, 0x6e, 0x74, 0x33, 0x32, 0x5f, 0x74, 0x28, 0x74, 0x68, 0x72, 0x65, 0x61
        /*009d*/ 	.byte	0x64, 0x49, 0x64, 0x78, 0x2e, 0x78, 0x29, 0x20, 0x2f, 0x20, 0x33, 0x32, 0x29, 0x20, 0x25, 0x20
        /*00ad*/ 	.byte	0x34, 0x29, 0x20, 0x3d, 0x3d, 0x20, 0x28, 0x28, 0x28, 0x74, 0x6d, 0x65, 0x6d, 0x5f, 0x61, 0x64
        /*00bd*/ 	.byte	0x64, 0x72, 0x20, 0x3e, 0x3e, 0x20, 0x31, 0x36, 0x29, 0x20, 0x2f, 0x20, 0x33, 0x32, 0x29, 0x20
        /*00cd*/ 	.byte	0x25, 0x20, 0x34, 0x29, 0x00
	.type		__unnamed_1,@object
	.size		__unnamed_1,(__unnamed_2 - __unnamed_1)
__unnamed_1:
        /*00d2*/ 	.byte	0x61, 0x75, 0x74, 0x6f, 0x20, 0x63, 0x75, 0x74, 0x65, 0x3a, 0x3a, 0x61, 0x73, 0x5f, 0x70, 0x6f
        /* <DEDUP_REMOVED lines=24> */
        /*0262*/ 	.byte	0x5d, 0x00
	.type		__unnamed_2,@object
	.size		__unnamed_2,(.L_2 - __unnamed_2)
__unnamed_2:
        /* <DEDUP_REMOVED lines=42> */
        /*0504*/ 	.byte	0x43, 0x3c, 0x30, 0x3e, 0x3e, 0x3e, 0x3e, 0x5d, 0x00
.L_2:


//--------------------- .nv.shared._ZN7cutlass13device_kernelINS_4gemm6kernel13GemmUniversalIN4cute5tupleIJiiiiEEENS1_10collective13CollectiveMmaINS1_35MainloopSm100TmaUmmaWarpSpecializedILi10ELi2ELi4ENS5_IJNS4_1CILi4EEESB_NSA_ILi1EEEEEEEENS5_IJNSA_ILi256EEENSA_ILi64EEENSA_ILi128EEEEEEaNS5_IJlSC_lEEEaSJ_NS4_8TiledMMAINS4_8MMA_AtomIJNS4_21SM100_MMA_S8_2x1SM_SSIaaiLi256ELi64ELNS4_4UMMA5MajorE0ELSO_0ELNSN_8SaturateE0EEEEEENS4_6LayoutINS5_IJSC_SC_SC_EEENS5_IJNSA_ILi0EEESU_SU_EEEEENS5_IJNS4_10UnderscoreESX_SX_EEEEENS4_28SM100_TMA_2SM_LOAD_MULTICASTENS4_14ComposedLayoutINS4_7SwizzleILi3ELi4ELi3EEENS4_18smem_ptr_flag_bitsILi8EEENSS_INS5_IJNSA_ILi8EEESH_EEENS5_IJSH_SC_EEEEEEEvNS4_8identityES10_S1A_vS1B_EENS_8epilogue10collective18CollectiveEpilogueINS1D_23Sm100TmaWarpSpecializedILi1ELi1ELi64ELb0ELb0EEEJNS5_IJSH_SG_SH_EEENS5_IJNSS_ISH_SC_EENSS_ISG_SC_EEEEEaSJ_aSJ_NS1D_6fusion15FusionCallbacksIS1H_NS1M_17LinearCombinationIaiaiLNS_15FloatRoundStyleE2EEES1I_S1L_JEEENS4_5SM1004TMEM4LOAD26SM100_TMEM_LOAD_32dp32b64xENS4_13SM90_TMA_LOADENS11_INS12_ILi2ELi4ELi3EEES15_NSS_INS5_IJS16_SG_EEENS5_IJSG_SC_EEEEEEENS4_39AutoVectorizingCopyWithAssumedAlignmentILi128EEENS4_14SM90_TMA_STOREES21_S23_S23_EEEvvEEEEvNT_6ParamsE --------------------------
	.section	.nv.shared._ZN7cutlass13device_kernelINS_4gemm6kernel13GemmUniversalIN4cute5tupleIJiiiiEEENS1_10collective13CollectiveMmaINS1_35MainloopSm100TmaUmmaWarpSpecializedILi10ELi2ELi4ENS5_IJNS4_1CILi4EEESB_NSA_ILi1EEEEEEEENS5_IJNSA_ILi256EEENSA_ILi64EEENSA_ILi128EEEEEEaNS5_IJlSC_lEEEaSJ_NS4_8TiledMMAINS4_8MMA_AtomIJNS4_21SM100_MMA_S8_2x1SM_SSIaaiLi256ELi64ELNS4_4UMMA5MajorE0ELSO_0ELNSN_8SaturateE0EEEEEENS4_6LayoutINS5_IJSC_SC_SC_EEENS5_IJNSA_ILi0EEESU_SU_EEEEENS5_IJNS4_10UnderscoreESX_SX_EEEEENS4_28SM100_TMA_2SM_LOAD_MULTICASTENS4_14ComposedLayoutINS4_7SwizzleILi3ELi4ELi3EEENS4_18smem_ptr_flag_bitsILi8EEENSS_INS5_IJNSA_ILi8EEESH_EEENS5_IJSH_SC_EEEEEEEvNS4_8identityES10_S1A_vS1B_EENS_8epilogue10collective18CollectiveEpilogueINS1D_23Sm100TmaWarpSpecializedILi1ELi1ELi64ELb0ELb0EEEJNS5_IJSH_SG_SH_EEENS5_IJNSS_ISH_SC_EENSS_ISG_SC_EEEEEaSJ_aSJ_NS1D_6fusion15FusionCallbacksIS1H_NS1M_17LinearCombinationIaiaiLNS_15FloatRoundStyleE2EEES1I_S1L_JEEENS4_5SM1004TMEM4LOAD26SM100_TMEM_LOAD_32dp32b64xENS4_13SM90_TMA_LOADENS11_INS12_ILi2ELi4ELi3EEES15_NSS_INS5_IJS16_SG_EEENS5_IJSG_SC_EEEEEEENS4_39AutoVectorizingCopyWithAssumedAlignmentILi128EEENS4_14SM90_TMA_STOREES21_S23_S23_EEEvvEEEEvNT_6ParamsE,"aw",@nobits
	.sectionflags	@""
	.align	16
	.zero		1024


//--------------------- .nv.shared.reserved.0     --------------------------
	.section	.nv.shared.reserved.0,"aw",@nobits
	.weak		__nv_reservedSMEM_offset_0_alias
	.size		__nv_reservedSMEM_offset_0_alias, 0, 64
	.other		__nv_reservedSMEM_offset_0_alias,@"STO_CUDA_RESERVED_SHARED STV_DEFAULT"
__nv_reservedSMEM_offset_0_alias:
	.zero		0
.nv.shared.reserved.0:
	.zero		64
	.weak		__nv_reservedSMEM_tcgen05_partition
	.type		__nv_reservedSMEM_tcgen05_partition,@object
	.size		__nv_reservedSMEM_tcgen05_partition,(.L_0 - __nv_reservedSMEM_tcgen05_partition)
__nv_reservedSMEM_tcgen05_partition:
	.zero		32
.L_0:


//--------------------- .nv.global                --------------------------
	.section	.nv.global,"aw",@nobits
.nv.global:
	.type		_ZN40_INTERNAL_b9883bad_4_k_cu_f89985c3_350474cute1_E,@object
	.size		_ZN40_INTERNAL_b9883bad_4_k_cu_f89985c3_350474cute1_E,(_ZN40_INTERNAL_b9883bad_4_k_cu_f89985c3_350474cuda3std3__45__cpo6cbeginE - _ZN40_INTERNAL_b9883bad_4_k_cu_f89985c3_350474cute1_E)
_ZN40_INTERNAL_b9883bad_4_k_cu_f89985c3_350474cute1_E:
	.zero		1
	.type		_ZN40_INTERNAL_b9883bad_4_k_cu_f89985c3_350474cuda3std3__45__cpo6cbeginE,@object
	.size		_ZN40_INTERNAL_b9883bad_4_k_cu_f89985c3_350474cuda3std3__45__cpo6cbeginE,(_ZN40_INTERNAL_b9883bad_4_k_cu_f89985c3_350474cuda3std3__48in_placeE - _ZN40_INTERNAL_b9883bad_4_k_cu_f89985c3_350474cuda3std3__45__cpo6cbeginE)
_ZN40_INTERNAL_b9883bad_4_k_cu_f89985c3_350474cuda3std3__45__cpo6cbeginE:
	.zero		1
	.type		_ZN40_INTERNAL_b9883bad_4_k_cu_f89985c3_350474cuda3std3__48in_placeE,@object
	.size		_ZN40_INTERNAL_b9883bad_4_k_cu_f89985c3_350474cuda3std3__48in_placeE,(_ZN40_INTERNAL_b9883bad_4_k_cu_f89985c3_350474cuda3std6ranges3__45__cpo9iter_moveE - _ZN40_INTERNAL_b9883bad_4_k_cu_f89985c3_350474cuda3std3__48in_placeE)
_ZN40_INTERNAL_b9883bad_4_k_cu_f89985c3_350474cuda3std3__48in_placeE:
	.zero		1
	.type		_ZN40_INTERNAL_b9883bad_4_k_cu_f89985c3_350474cuda3std6ranges3__45__cpo9iter_moveE,@object
	.size		_ZN40_INTERNAL_b9883bad_4_k_cu_f89985c3_350474cuda3std6ranges3__45__cpo9iter_moveE,(_ZN40_INTERNAL_b9883bad_4_k_cu_f89985c3_350474cuda3std3__45__cpo5beginE - _ZN40_INTERNAL_b9883bad_4_k_cu_f89985c3_350474cuda3std6ranges3__45__cpo9iter_moveE)
_ZN40_INTERNAL_b9883bad_4_k_cu_f89985c3_350474cuda3std6ranges3__45__cpo9iter_moveE:
	.zero		1
	.type		_ZN40_INTERNAL_b9883bad_4_k_cu_f89985c3_350474cuda3std3__45__cpo5beginE,@object
	.size		_ZN40_INTERNAL_b9883bad_4_k_cu_f89985c3_350474cuda3std3__45__cpo5beginE,(_ZN40_INTERNAL_b9883bad_4_k_cu_f89985c3_350474cuda3std3__442_GLOBAL__N__b9883bad_4_k_cu_f89985c3_350476ignoreE - _ZN40_INTERNAL_b9883bad_4_k_cu_f89985c3_350474cuda3std3__45__cpo5beginE)
_ZN40_INTERNAL_b9883bad_4_k_cu_f89985c3_350474cuda3std3__45__cpo5beginE:
	.zero		1
	.type		_ZN40_INTERNAL_b9883bad_4_k_cu_f89985c3_350474cuda3std3__442_GLOBAL__N__b9883bad_4_k_cu_f89985c3_350476ignoreE,@object
	.size		_ZN40_INTERNAL_b9883bad_4_k_cu_f89985c3_350474cuda3std3__442_GLOBAL__N__b9883bad_4_k_cu_f89985c3_350476ignoreE,(_ZN40_INTERNAL_b9883bad_4_k_cu_f89985c3_350474cute7productE - _ZN40_INTERNAL_b9883bad_4_k_cu_f89985c3_350474cuda3std3__442_GLOBAL__N__b9883bad_4_k_cu_f89985c3_350476ignoreE)
_ZN40_INTERNAL_b9883bad_4_k_cu_f89985c3_350474cuda3std3__442_GLOBAL__N__b9883bad_4_k_cu_f89985c3_350476ignoreE:
	.zero		1
	.type		_ZN40_INTERNAL_b9883bad_4_k_cu_f89985c3_350474cute7productE,@object
	.size		_ZN40_INTERNAL_b9883bad_4_k_cu_f89985c3_350474cute7productE,(_ZN40_INTERNAL_b9883bad_4_k_cu_f89985c3_350474cuda3std3__45__cpo3endE - _ZN40_INTERNAL_b9883bad_4_k_cu_f89985c3_350474cute7productE)
_ZN40_INTERNAL_b9883bad_4_k_cu_f89985c3_350474cute7productE:
	.zero		1
	.type		_ZN40_INTERNAL_b9883bad_4_k_cu_f89985c3_350474cuda3std3__45__cpo3endE,@object
	.size		_ZN40_INTERNAL_b9883bad_4_k_cu_f89985c3_350474cuda3std3__45__cpo3endE,(_ZN40_INTERNAL_b9883bad_4_k_cu_f89985c3_350474cuda3std3__419piecewise_constructE - _ZN40_INTERNAL_b9883bad_4_k_cu_f89985c3_350474cuda3std3__45__cpo3endE)
_ZN40_INTERNAL_b9883bad_4_k_cu_f89985c3_350474cuda3std3__45__cpo3endE:
	.zero		1
	.type		_ZN40_INTERNAL_b9883bad_4_k_cu_f89985c3_350474cuda3std3__419piecewise_constructE,@object
	.size		_ZN40_INTERNAL_b9883bad_4_k_cu_f89985c3_350474cuda3std3__419piecewise_constructE,(_ZN40_INTERNAL_b9883bad_4_k_cu_f89985c3_350474cuda3std3__45__cpo4cendE - _ZN40_INTERNAL_b9883bad_4_k_cu_f89985c3_350474cuda3std3__419piecewise_constructE)
_ZN40_INTERNAL_b9883bad_4_k_cu_f89985c3_350474cuda3std3__419piecewise_constructE:
	.zero		1
	.type		_ZN40_INTERNAL_b9883bad_4_k_cu_f89985c3_350474cuda3std3__45__cpo4cendE,@object
	.size		_ZN40_INTERNAL_b9883bad_4_k_cu_f89985c3_350474cuda3std3__45__cpo4cendE,(_ZN40_INTERNAL_b9883bad_4_k_cu_f89985c3_350474cuda3std6ranges3__45__cpo4swapE - _ZN40_INTERNAL_b9883bad_4_k_cu_f89985c3_350474cuda3std3__45__cpo4cendE)
_ZN40_INTERNAL_b9883bad_4_k_cu_f89985c3_350474cuda3std3__45__cpo4cendE:
	.zero		1
	.type		_ZN40_INTERNAL_b9883bad_4_k_cu_f89985c3_350474cuda3std6ranges3__45__cpo4swapE,@object
	.size		_ZN40_INTERNAL_b9883bad_4_k_cu_f89985c3_350474cuda3std6ranges3__45__cpo4swapE,(.L_10 - _ZN40_INTERNAL_b9883bad_4_k_cu_f89985c3_350474cuda3std6ranges3__45__cpo4swapE)
_ZN40_INTERNAL_b9883bad_4_k_cu_f89985c3_350474cuda3std6ranges3__45__cpo4swapE:
	.zero		1
.L_10:


//--------------------- .nv.constant0._ZN7cutlass13device_kernelINS_4gemm6kernel13GemmUniversalIN4cute5tupleIJiiiiEEENS1_10collective13CollectiveMmaINS1_35MainloopSm100TmaUmmaWarpSpecializedILi10ELi2ELi4ENS5_IJNS4_1CILi4EEESB_NSA_ILi1EEEEEEEENS5_IJNSA_ILi256EEENSA_ILi64EEENSA_ILi128EEEEEEaNS5_IJlSC_lEEEaSJ_NS4_8TiledMMAINS4_8MMA_AtomIJNS4_21SM100_MMA_S8_2x1SM_SSIaaiLi256ELi64ELNS4_4UMMA5MajorE0ELSO_0ELNSN_8SaturateE0EEEEEENS4_6LayoutINS5_IJSC_SC_SC_EEENS5_IJNSA_ILi0EEESU_SU_EEEEENS5_IJNS4_10UnderscoreESX_SX_EEEEENS4_28SM100_TMA_2SM_LOAD_MULTICASTENS4_14ComposedLayoutINS4_7SwizzleILi3ELi4ELi3EEENS4_18smem_ptr_flag_bitsILi8EEENSS_INS5_IJNSA_ILi8EEESH_EEENS5_IJSH_SC_EEEEEEEvNS4_8identityES10_S1A_vS1B_EENS_8epilogue10collective18CollectiveEpilogueINS1D_23Sm100TmaWarpSpecializedILi1ELi1ELi64ELb0ELb0EEEJNS5_IJSH_SG_SH_EEENS5_IJNSS_ISH_SC_EENSS_ISG_SC_EEEEEaSJ_aSJ_NS1D_6fusion15FusionCallbacksIS1H_NS1M_17LinearCombinationIaiaiLNS_15FloatRoundStyleE2EEES1I_S1L_JEEENS4_5SM1004TMEM4LOAD26SM100_TMEM_LOAD_32dp32b64xENS4_13SM90_TMA_LOADENS11_INS12_ILi2ELi4ELi3EEES15_NSS_INS5_IJS16_SG_EEENS5_IJSG_SC_EEEEEEENS4_39AutoVectorizingCopyWithAssumedAlignmentILi128EEENS4_14SM90_TMA_STOREES21_S23_S23_EEEvvEEEEvNT_6ParamsE --------------------------
	.section	.nv.constant0._ZN7cutlass13device_kernelINS_4gemm6kernel13GemmUniversalIN4cute5tupleIJiiiiEEENS1_10collective13CollectiveMmaINS1_35MainloopSm100TmaUmmaWarpSpecializedILi10ELi2ELi4ENS5_IJNS4_1CILi4EEESB_NSA_ILi1EEEEEEEENS5_IJNSA_ILi256EEENSA_ILi64EEENSA_ILi128EEEEEEaNS5_IJlSC_lEEEaSJ_NS4_8TiledMMAINS4_8MMA_AtomIJNS4_21SM100_MMA_S8_2x1SM_SSIaaiLi256ELi64ELNS4_4UMMA5MajorE0ELSO_0ELNSN_8SaturateE0EEEEEENS4_6LayoutINS5_IJSC_SC_SC_EEENS5_IJNSA_ILi0EEESU_SU_EEEEENS5_IJNS4_10UnderscoreESX_SX_EEEEENS4_28SM100_TMA_2SM_LOAD_MULTICASTENS4_14ComposedLayoutINS4_7SwizzleILi3ELi4ELi3EEENS4_18smem_ptr_flag_bitsILi8EEENSS_INS5_IJNSA_ILi8EEESH_EEENS5_IJSH_SC_EEEEEEEvNS4_8identityES10_S1A_vS1B_EENS_8epilogue10collective18CollectiveEpilogueINS1D_23Sm100TmaWarpSpecializedILi1ELi1ELi64ELb0ELb0EEEJNS5_IJSH_SG_SH_EEENS5_IJNSS_ISH_SC_EENSS_ISG_SC_EEEEEaSJ_aSJ_NS1D_6fusion15FusionCallbacksIS1H_NS1M_17LinearCombinationIaiaiLNS_15FloatRoundStyleE2EEES1I_S1L_JEEENS4_5SM1004TMEM4LOAD26SM100_TMEM_LOAD_32dp32b64xENS4_13SM90_TMA_LOADENS11_INS12_ILi2ELi4ELi3EEES15_NSS_INS5_IJS16_SG_EEENS5_IJSG_SC_EEEEEEENS4_39AutoVectorizingCopyWithAssumedAlignmentILi128EEENS4_14SM90_TMA_STOREES21_S23_S23_EEEvvEEEEvNT_6ParamsE,"a",@progbits
	.sectionflags	@""
	.align	4
.nv.constant0._ZN7cutlass13device_kernelINS_4gemm6kernel13GemmUniversalIN4cute5tupleIJiiiiEEENS1_10collective13CollectiveMmaINS1_35MainloopSm100TmaUmmaWarpSpecializedILi10ELi2ELi4ENS5_IJNS4_1CILi4EEESB_NSA_ILi1EEEEEEEENS5_IJNSA_ILi256EEENSA_ILi64EEENSA_ILi128EEEEEEaNS5_IJlSC_lEEEaSJ_NS4_8TiledMMAINS4_8MMA_AtomIJNS4_21SM100_MMA_S8_2x1SM_SSIaaiLi256ELi64ELNS4_4UMMA5MajorE0ELSO_0ELNSN_8SaturateE0EEEEEENS4_6LayoutINS5_IJSC_SC_SC_EEENS5_IJNSA_ILi0EEESU_SU_EEEEENS5_IJNS4_10UnderscoreESX_SX_EEEEENS4_28SM100_TMA_2SM_LOAD_MULTICASTENS4_14ComposedLayoutINS4_7SwizzleILi3ELi4ELi3EEENS4_18smem_ptr_flag_bitsILi8EEENSS_INS5_IJNSA_ILi8EEESH_EEENS5_IJSH_SC_EEEEEEEvNS4_8identityES10_S1A_vS1B_EENS_8epilogue10collective18CollectiveEpilogueINS1D_23Sm100TmaWarpSpecializedILi1ELi1ELi64ELb0ELb0EEEJNS5_IJSH_SG_SH_EEENS5_IJNSS_ISH_SC_EENSS_ISG_SC_EEEEEaSJ_aSJ_NS1D_6fusion15FusionCallbacksIS1H_NS1M_17LinearCombinationIaiaiLNS_15FloatRoundStyleE2EEES1I_S1L_JEEENS4_5SM1004TMEM4LOAD26SM100_TMEM_LOAD_32dp32b64xENS4_13SM90_TMA_LOADENS11_INS12_ILi2ELi4ELi3EEES15_NSS_INS5_IJS16_SG_EEENS5_IJSG_SC_EEEEEEENS4_39AutoVectorizingCopyWithAssumedAlignmentILi128EEENS4_14SM90_TMA_STOREES21_S23_S23_EEEvvEEEEvNT_6ParamsE:
	.zero		2944


//--------------------- SYMBOLS --------------------------

	.type		.nv.reservedSmem.offset0,@object
	.size		.nv.reservedSmem.offset0,0x4
	.type		.nv.reservedSmem.cap,@object
	.size		.nv.reservedSmem.cap,0x4
	.type		__assertfail,@function
